// auto-generated by cutlass_sweep.conv — config: {"arch": "sm_100", "cluster_m": 1, "cluster_n": 1, "conv_kind": "fprop", "dtype": "fp16", "ndim": 2, "tile_k": 32, "tile_m": 128, "tile_n": 64}
#include "cutlass/cutlass.h"
#include "cute/tensor.hpp"
#include "cutlass/kernel_hardware_info.hpp"
#include "cutlass/conv/convolution.h"
#include "cutlass/conv/dispatch_policy.hpp"
#include "cutlass/conv/collective/collective_builder.hpp"
#include "cutlass/conv/kernel/conv_universal.hpp"
#include "cutlass/conv/device/conv_universal_adapter.hpp"
#include "cutlass/epilogue/collective/collective_builder.hpp"

using namespace cute;
using Elem = cutlass::half_t;
using Acc  = float;
using LayoutAB = cutlass::layout::TensorNHWC;
using LayoutC  = cutlass::layout::TensorNHWC;
constexpr auto ConvOp = cutlass::conv::Operator::kFprop;
using TileShape    = Shape<_128, _64, Shape<_32>>;
using ClusterShape = Shape<_1, _1, _1>;

using CollectiveEpilogue = typename cutlass::epilogue::collective::CollectiveBuilder<
    cutlass::arch::Sm100, cutlass::arch::OpClassTensorOp,
    TileShape, ClusterShape,
    cutlass::epilogue::collective::EpilogueTileAuto,
    Acc, Acc,
    Elem, LayoutC, 128 / cutlass::sizeof_bits<Elem>::value,
    Elem, LayoutC, 128 / cutlass::sizeof_bits<Elem>::value,
    cutlass::epilogue::collective::EpilogueScheduleAuto
  >::CollectiveOp;

using CollectiveMainloop = typename cutlass::conv::collective::CollectiveBuilder<
    cutlass::arch::Sm100, cutlass::arch::OpClassTensorOp, ConvOp,
    Elem, LayoutAB, 128 / cutlass::sizeof_bits<Elem>::value,
    Elem, LayoutAB, 128 / cutlass::sizeof_bits<Elem>::value,
    Acc,
    TileShape, ClusterShape,
    cutlass::conv::collective::StageCountAutoCarveout<
        static_cast<int>(sizeof(typename CollectiveEpilogue::SharedStorage))>,
    cutlass::conv::collective::KernelScheduleAuto
  >::CollectiveOp;

using ProblemShape = cutlass::conv::ConvProblemShape<
    ConvOp, CollectiveMainloop::DispatchPolicy::NumSpatialDimensions>;
using ConvKernel = cutlass::conv::kernel::ConvUniversal<
    ProblemShape, CollectiveMainloop, CollectiveEpilogue>;
using Conv = cutlass::conv::device::ConvUniversalAdapter<ConvKernel>;

auto* _anchor = &cutlass::device_kernel<ConvKernel>;


// ===== COMPILED SASS (sm_100a) =====

	.target	sm_100a

	.elftype	@"ET_EXEC"


//--------------------- .note.nv.tkinfo           --------------------------
	.section	.note.nv.tkinfo,"",@"SHT_NOTE"
	.sectionflags	@"SHF_NOTE_NV_TKINFO"
	.tkinfo
        /*0018*/ 	.word	0x00000002
        /*0030*/ 	.string	""
        /*0030*/ 	.string	"ptxas"
        /*0030*/ 	.string	"Cuda compilation tools, release 13.0, V13.0.88"
        /*0030*/ 	.string	"Build cuda_13.0.r13.0/compiler.36424714_0"
        /*0030*/ 	.string	"-arch sm_100a -m 64 "



//--------------------- .note.nv.cuinfo           --------------------------
	.section	.note.nv.cuinfo,"",@"SHT_NOTE"
	.sectionflags	@"SHF_NOTE_NV_CUINFO"
        /*0018*/ 	.short	0x0002
        /*001a*/ 	.short	0x0064
        /*001c*/ 	.short	0x0082
	.zero		2


//--------------------- .nv.info                  --------------------------
	.section	.nv.info,"",@"SHT_CUDA_INFO"
	.align	4


	//----- nvinfo : EIATTR_REGCOUNT
	.align		4
        /*0000*/ 	.byte	0x04, 0x2f
        /*0002*/ 	.short	(.L_19 - .L_18)
	.align		4
.L_18:
        /*0004*/ 	.word	index@(_ZN7cutlass13device_kernelINS_4conv6kernel13ConvUniversalINS1_16ConvProblemShapeILNS1_8OperatorE0ELi2EEENS1_10collective14CollectiveConvINS1_47MainloopSm100TmaUmmaWarpSpecializedImplicitGemmILS5_0ELi16ELi2ELi1ELi2EN4cute5tupleIJNSA_1CILi1EEESD_SD_EEEEENSB_IJNSC_ILi128EEENSC_ILi64EEENSB_IJNSC_ILi32EEEEEEEEENS_6half_tESL_NSA_8TiledMMAINSA_8MMA_AtomIJNSA_20SM100_MMA_F16BF16_SSISL_SL_fLi128ELi64ELNSA_4UMMA5MajorE0ELSQ_0ELNSP_7ScaleInE0ELSR_0EEEEEENSA_6LayoutISE_NSB_IJNSC_ILi0EEESV_SV_EEEEENSB_IJNSA_10UnderscoreESY_SY_EEEEENS7_6detail27Sm100ImplicitGemmTileTraitsINSA_20SM90_TMA_LOAD_IM2COLENSA_14ComposedLayoutINSA_7SwizzleILi2ELi4ELi3EEENSA_18smem_ptr_flag_bitsILi16EEENSU_INSB_IJNSC_ILi8EEESI_EEENSB_IJSI_SD_EEEEEEEvEENS12_INSA_13SM90_TMA_LOADES1D_vEEEENS_8epilogue10collective18CollectiveEpilogueINS1I_23Sm100TmaWarpSpecializedILi3ELi2ELi32ELb1ELb0EEEJSK_NSB_IJNSU_ISG_SD_EENSU_ISI_SD_EEEEESL_NSB_IJNSB_IJlllEEESD_SV_EEESL_S1R_NS1I_6fusion15FusionCallbacksIS1M_NS1S_17LinearCombinationISL_fSL_fLNS_15FloatRoundStyleE2EEESK_S1P_JEEENSA_5SM1004TMEM4LOAD26SM100_TMEM_LOAD_32dp32b32xES13_S1D_NSA_39AutoVectorizingCopyWithAssumedAlignmentILi128EEENSA_21SM90_TMA_STORE_IM2COLES1D_S23_S23_EEEvvEEEEvNT_6ParamsE)
        /*0008*/ 	.word	0x00000078


	//----- nvinfo : EIATTR_FRAME_SIZE
	.align		4
.L_19:
        /*000c*/ 	.byte	0x04, 0x11
        /*000e*/ 	.short	(.L_21 - .L_20)
	.align		4
.L_20:
        /*0010*/ 	.word	index@($__internal_2_$__cuda_sm10x_tcgen05_guardrail_trap_unallocated_columns_being_dealloced)
        /*0014*/ 	.word	0x00000008


	//----- nvinfo : EIATTR_FRAME_SIZE
	.align		4
.L_21:
        /*0018*/ 	.byte	0x04, 0x11
        /*001a*/ 	.short	(.L_23 - .L_22)
	.align		4
.L_22:
        /*001c*/ 	.word	index@($__internal_1_$__cuda_sm10x_tcgen05_guardrail_trap_phase_invalid_during_alloc)
        /*0020*/ 	.word	0x00000008


	//----- nvinfo : EIATTR_FRAME_SIZE
	.align		4
.L_23:
        /*0024*/ 	.byte	0x04, 0x11
        /*0026*/ 	.short	(.L_25 - .L_24)
	.align		4
.L_24:
        /*0028*/ 	.word	index@($__internal_0_$__cuda_sm10x_tcgen05_guardrail_trap_col_being_dealloced_not_returned_by_alloc)
        /*002c*/ 	.word	0x00000008


	//----- nvinfo : EIATTR_FRAME_SIZE
	.align		4
.L_25:
        /*0030*/ 	.byte	0x04, 0x11
        /*0032*/ 	.short	(.L_27 - .L_26)
	.align		4
.L_26:
        /*0034*/ 	.word	index@(_ZN7cutlass13device_kernelINS_4conv6kernel13ConvUniversalINS1_16ConvProblemShapeILNS1_8OperatorE0ELi2EEENS1_10collective14CollectiveConvINS1_47MainloopSm100TmaUmmaWarpSpecializedImplicitGemmILS5_0ELi16ELi2ELi1ELi2EN4cute5tupleIJNSA_1CILi1EEESD_SD_EEEEENSB_IJNSC_ILi128EEENSC_ILi64EEENSB_IJNSC_ILi32EEEEEEEEENS_6half_tESL_NSA_8TiledMMAINSA_8MMA_AtomIJNSA_20SM100_MMA_F16BF16_SSISL_SL_fLi128ELi64ELNSA_4UMMA5MajorE0ELSQ_0ELNSP_7ScaleInE0ELSR_0EEEEEENSA_6LayoutISE_NSB_IJNSC_ILi0EEESV_SV_EEEEENSB_IJNSA_10UnderscoreESY_SY_EEEEENS7_6detail27Sm100ImplicitGemmTileTraitsINSA_20SM90_TMA_LOAD_IM2COLENSA_14ComposedLayoutINSA_7SwizzleILi2ELi4ELi3EEENSA_18smem_ptr_flag_bitsILi16EEENSU_INSB_IJNSC_ILi8EEESI_EEENSB_IJSI_SD_EEEEEEEvEENS12_INSA_13SM90_TMA_LOADES1D_vEEEENS_8epilogue10collective18CollectiveEpilogueINS1I_23Sm100TmaWarpSpecializedILi3ELi2ELi32ELb1ELb0EEEJSK_NSB_IJNSU_ISG_SD_EENSU_ISI_SD_EEEEESL_NSB_IJNSB_IJlllEEESD_SV_EEESL_S1R_NS1I_6fusion15FusionCallbacksIS1M_NS1S_17LinearCombinationISL_fSL_fLNS_15FloatRoundStyleE2EEESK_S1P_JEEENSA_5SM1004TMEM4LOAD26SM100_TMEM_LOAD_32dp32b32xES13_S1D_NSA_39AutoVectorizingCopyWithAssumedAlignmentILi128EEENSA_21SM90_TMA_STORE_IM2COLES1D_S23_S23_EEEvvEEEEvNT_6ParamsE)
        /*0038*/ 	.word	0x00000008


	//----- nvinfo : EIATTR_MIN_STACK_SIZE
	.align		4
.L_27:
        /*003c*/ 	.byte	0x04, 0x12
        /*003e*/ 	.short	(.L_29 - .L_28)
	.align		4
.L_28:
        /*0040*/ 	.word	index@(_ZN7cutlass13device_kernelINS_4conv6kernel13ConvUniversalINS1_16ConvProblemShapeILNS1_8OperatorE0ELi2EEENS1_10collective14CollectiveConvINS1_47MainloopSm100TmaUmmaWarpSpecializedImplicitGemmILS5_0ELi16ELi2ELi1ELi2EN4cute5tupleIJNSA_1CILi1EEESD_SD_EEEEENSB_IJNSC_ILi128EEENSC_ILi64EEENSB_IJNSC_ILi32EEEEEEEEENS_6half_tESL_NSA_8TiledMMAINSA_8MMA_AtomIJNSA_20SM100_MMA_F16BF16_SSISL_SL_fLi128ELi64ELNSA_4UMMA5MajorE0ELSQ_0ELNSP_7ScaleInE0ELSR_0EEEEEENSA_6LayoutISE_NSB_IJNSC_ILi0EEESV_SV_EEEEENSB_IJNSA_10UnderscoreESY_SY_EEEEENS7_6detail27Sm100ImplicitGemmTileTraitsINSA_20SM90_TMA_LOAD_IM2COLENSA_14ComposedLayoutINSA_7SwizzleILi2ELi4ELi3EEENSA_18smem_ptr_flag_bitsILi16EEENSU_INSB_IJNSC_ILi8EEESI_EEENSB_IJSI_SD_EEEEEEEvEENS12_INSA_13SM90_TMA_LOADES1D_vEEEENS_8epilogue10collective18CollectiveEpilogueINS1I_23Sm100TmaWarpSpecializedILi3ELi2ELi32ELb1ELb0EEEJSK_NSB_IJNSU_ISG_SD_EENSU_ISI_SD_EEEEESL_NSB_IJNSB_IJlllEEESD_SV_EEESL_S1R_NS1I_6fusion15FusionCallbacksIS1M_NS1S_17LinearCombinationISL_fSL_fLNS_15FloatRoundStyleE2EEESK_S1P_JEEENSA_5SM1004TMEM4LOAD26SM100_TMEM_LOAD_32dp32b32xES13_S1D_NSA_39AutoVectorizingCopyWithAssumedAlignmentILi128EEENSA_21SM90_TMA_STORE_IM2COLES1D_S23_S23_EEEvvEEEEvNT_6ParamsE)
        /*0044*/ 	.word	0x00000008
.L_29:


//--------------------- .nv.compat                --------------------------
	.section	.nv.compat,"",@"SHT_CUDA_COMPAT_INFO"
	.align	4
        /*0000*/ 	.byte	0x02, 0x09, 0x01, 0x00, 0x02, 0x02, 0x02, 0x00, 0x02, 0x05, 0x05, 0x00, 0x03, 0x07, 0x01, 0x01
        /*0010*/ 	.byte	0x02, 0x03, 0x01, 0x00, 0x02, 0x06, 0x01, 0x00, 0x04, 0x0b, 0x08, 0x00, 0x09, 0x00, 0x00, 0x00
        /*0020*/ 	.byte	0x00, 0x00, 0x00, 0x00


//--------------------- .nv.info._ZN7cutlass13device_kernelINS_4conv6kernel13ConvUniversalINS1_16ConvProblemShapeILNS1_8OperatorE0ELi2EEENS1_10collective14CollectiveConvINS1_47MainloopSm100TmaUmmaWarpSpecializedImplicitGemmILS5_0ELi16ELi2ELi1ELi2EN4cute5tupleIJNSA_1CILi1EEESD_SD_EEEEENSB_IJNSC_ILi128EEENSC_ILi64EEENSB_IJNSC_ILi32EEEEEEEEENS_6half_tESL_NSA_8TiledMMAINSA_8MMA_AtomIJNSA_20SM100_MMA_F16BF16_SSISL_SL_fLi128ELi64ELNSA_4UMMA5MajorE0ELSQ_0ELNSP_7ScaleInE0ELSR_0EEEEEENSA_6LayoutISE_NSB_IJNSC_ILi0EEESV_SV_EEEEENSB_IJNSA_10UnderscoreESY_SY_EEEEENS7_6detail27Sm100ImplicitGemmTileTraitsINSA_20SM90_TMA_LOAD_IM2COLENSA_14ComposedLayoutINSA_7SwizzleILi2ELi4ELi3EEENSA_18smem_ptr_flag_bitsILi16EEENSU_INSB_IJNSC_ILi8EEESI_EEENSB_IJSI_SD_EEEEEEEvEENS12_INSA_13SM90_TMA_LOADES1D_vEEEENS_8epilogue10collective18CollectiveEpilogueINS1I_23Sm100TmaWarpSpecializedILi3ELi2ELi32ELb1ELb0EEEJSK_NSB_IJNSU_ISG_SD_EENSU_ISI_SD_EEEEESL_NSB_IJNSB_IJlllEEESD_SV_EEESL_S1R_NS1I_6fusion15FusionCallbacksIS1M_NS1S_17LinearCombinationISL_fSL_fLNS_15FloatRoundStyleE2EEESK_S1P_JEEENSA_5SM1004TMEM4LOAD26SM100_TMEM_LOAD_32dp32b32xES13_S1D_NSA_39AutoVectorizingCopyWithAssumedAlignmentILi128EEENSA_21SM90_TMA_STORE_IM2COLES1D_S23_S23_EEEvvEEEEvNT_6ParamsE --------------------------
	.section	.nv.info._ZN7cutlass13device_kernelINS_4conv6kernel13ConvUniversalINS1_16ConvProblemShapeILNS1_8OperatorE0ELi2EEENS1_10collective14CollectiveConvINS1_47MainloopSm100TmaUmmaWarpSpecializedImplicitGemmILS5_0ELi16ELi2ELi1ELi2EN4cute5tupleIJNSA_1CILi1EEESD_SD_EEEEENSB_IJNSC_ILi128EEENSC_ILi64EEENSB_IJNSC_ILi32EEEEEEEEENS_6half_tESL_NSA_8TiledMMAINSA_8MMA_AtomIJNSA_20SM100_MMA_F16BF16_SSISL_SL_fLi128ELi64ELNSA_4UMMA5MajorE0ELSQ_0ELNSP_7ScaleInE0ELSR_0EEEEEENSA_6LayoutISE_NSB_IJNSC_ILi0EEESV_SV_EEEEENSB_IJNSA_10UnderscoreESY_SY_EEEEENS7_6detail27Sm100ImplicitGemmTileTraitsINSA_20SM90_TMA_LOAD_IM2COLENSA_14ComposedLayoutINSA_7SwizzleILi2ELi4ELi3EEENSA_18smem_ptr_flag_bitsILi16EEENSU_INSB_IJNSC_ILi8EEESI_EEENSB_IJSI_SD_EEEEEEEvEENS12_INSA_13SM90_TMA_LOADES1D_vEEEENS_8epilogue10collective18CollectiveEpilogueINS1I_23Sm100TmaWarpSpecializedILi3ELi2ELi32ELb1ELb0EEEJSK_NSB_IJNSU_ISG_SD_EENSU_ISI_SD_EEEEESL_NSB_IJNSB_IJlllEEESD_SV_EEESL_S1R_NS1I_6fusion15FusionCallbacksIS1M_NS1S_17LinearCombinationISL_fSL_fLNS_15FloatRoundStyleE2EEESK_S1P_JEEENSA_5SM1004TMEM4LOAD26SM100_TMEM_LOAD_32dp32b32xES13_S1D_NSA_39AutoVectorizingCopyWithAssumedAlignmentILi128EEENSA_21SM90_TMA_STORE_IM2COLES1D_S23_S23_EEEvvEEEEvNT_6ParamsE,"",@"SHT_CUDA_INFO"
	.sectionflags	@""
	.align	4


	//----- nvinfo : EIATTR_CUDA_API_VERSION
	.align		4
        /*0000*/ 	.byte	0x04, 0x37
        /*0002*/ 	.short	(.L_31 - .L_30)
.L_30:
        /*0004*/ 	.word	0x00000082


	//----- nvinfo : EIATTR_KPARAM_INFO
	.align		4
.L_31:
        /*0008*/ 	.byte	0x04, 0x17
        /*000a*/ 	.short	(.L_33 - .L_32)
.L_32:
        /*000c*/ 	.word	0x00000000
        /*0010*/ 	.short	0x0000
        /*0012*/ 	.short	0x0000
        /*0014*/ 	.byte	0x00, 0xf0, 0x01, 0x20


	//----- nvinfo : EIATTR_AT_ENTRY_FRAGMENTS
	.align		4
.L_33:
        /*0018*/ 	.byte	0x04, 0x4f
        /*001a*/ 	.short	(.L_35 - .L_34)


	//   ....[0]....
.L_34:
        /*001c*/ 	.word	0x00000006


	//----- nvinfo : EIATTR_RESERVED_SMEM_USED
	.align		4
.L_35:
        /*0020*/ 	.byte	0x01, 0x41
	.zero		2


	//----- nvinfo : EIATTR_SPARSE_MMA_MASK
	.align		4
        /*0024*/ 	.byte	0x03, 0x50
        /*0026*/ 	.short	0x0000


	//----- nvinfo : EIATTR_TCGEN05_1CTA_USED
	.align		4
        /*0028*/ 	.byte	0x01, 0x51
	.zero		2


	//----- nvinfo : EIATTR_MAXREG_COUNT
	.align		4
        /*002c*/ 	.byte	0x03, 0x1b
        /*002e*/ 	.short	0x00ff


	//----- nvinfo : EIATTR_NUM_BARRIERS
	.align		4
        /*0030*/ 	.byte	0x02, 0x4c
        /*0032*/ 	.byte	0x07
	.zero		1


	//----- nvinfo : EIATTR_EXTERNS
	.align		4
        /*0034*/ 	.byte	0x04, 0x0f
        /*0036*/ 	.short	(.L_37 - .L_36)


	//   ....[0]....
	.align		4
.L_36:
        /*0038*/ 	.word	index@(__assertfail)


	//----- nvinfo : EIATTR_MERCURY_ISA_VERSION
	.align		4
.L_37:
        /*003c*/ 	.byte	0x03, 0x5f
        /*003e*/ 	.short	0x0101


	//----- nvinfo : EIATTR_INT_WARP_WIDE_INSTR_OFFSETS
	.align		4
        /*0040*/ 	.byte	0x04, 0x31
        /*0042*/ 	.short	(.L_39 - .L_38)


	//   ....[0]....
.L_38:
        /*0044*/ 	.word	0x000040f0


	//   ....[1]....
        /*0048*/ 	.word	0x00004110


	//   ....[2]....
        /*004c*/ 	.word	0x00004140


	//   ....[3]....
        /*0050*/ 	.word	0x00004ba0


	//   ....[4]....
        /*0054*/ 	.word	0x00004c10


	//   ....[5]....
        /*0058*/ 	.word	0x00004e50


	//   ....[6]....
        /*005c*/ 	.word	0x00004e80


	//----- nvinfo : EIATTR_COOP_GROUP_MASK_REGIDS
	.align		4
.L_39:
        /*0060*/ 	.byte	0x04, 0x29
        /*0062*/ 	.short	(.L_41 - .L_40)


	//   ....[0]....
.L_40:
        /*0064*/ 	.word	0xffffffff


	//   ....[1]....
        /*0068*/ 	.word	0xffffffff


	//   ....[2]....
        /*006c*/ 	.word	0xffffffff


	//   ....[3]....
        /*0070*/ 	.word	0xffffffff


	//   ....[4]....
        /*0074*/ 	.word	0xffffffff


	//   ....[5]....
        /*0078*/ 	.word	0xffffffff


	//   ....[6]....
        /*007c*/ 	.word	0xffffffff


	//   ....[7]....
        /*0080*/ 	.word	0xffffffff


	//   ....[8]....
        /*0084*/ 	.word	0xffffffff


	//   ....[9]....
        /*0088*/ 	.word	0xffffffff


	//   ....[10]....
        /*008c*/ 	.word	0xffffffff


	//   ....[11]....
        /*0090*/ 	.word	0xffffffff


	//----- nvinfo : EIATTR_COOP_GROUP_INSTR_OFFSETS
	.align		4
.L_41:
        /*0094*/ 	.byte	0x04, 0x28
        /*0096*/ 	.short	(.L_43 - .L_42)


	//   ....[0]....
.L_42:
        /*0098*/ 	.word	0x000000a0


	//   ....[1]....
        /*009c*/ 	.word	0x00000510


	//   ....[2]....
        /*00a0*/ 	.word	0x00000830


	//   ....[3]....
        /*00a4*/ 	.word	0x000009b0


	//   ....[4]....
        /*00a8*/ 	.word	0x00000ab0


	//   ....[5]....
        /*00ac*/ 	.word	0x00000c00


	//   ....[6]....
        /*00b0*/ 	.word	0x000022a0


	//   ....[7]....
        /*00b4*/ 	.word	0x00003550


	//   ....[8]....
        /*00b8*/ 	.word	0x00003760


	//   ....[9]....
        /*00bc*/ 	.word	0x00003790


	//   ....[10]....
        /*00c0*/ 	.word	0x00003fd0


	//   ....[11]....
        /*00c4*/ 	.word	0x00004210


	//----- nvinfo : EIATTR_VRC_CTA_INIT_COUNT
	.align		4
.L_43:
        /*00c8*/ 	.byte	0x02, 0x4a
        /*00ca*/ 	.byte	0x80
	.zero		1


	//----- nvinfo : EIATTR_SYSCALL_OFFSETS
	.align		4
        /*00cc*/ 	.byte	0x04, 0x46
        /*00ce*/ 	.short	(.L_45 - .L_44)


	//   ....[0]....
.L_44:
        /*00d0*/ 	.word	0x00005b40


	//   ....[1]....
        /*00d4*/ 	.word	0x00005c30


	//   ....[2]....
        /*00d8*/ 	.word	0x000064a0


	//   ....[3]....
        /*00dc*/ 	.word	0x000071a0


	//----- nvinfo : EIATTR_MBARRIER_INSTR_OFFSETS
	.align		4
.L_45:
        /*00e0*/ 	.byte	0x04, 0x39
        /*00e2*/ 	.short	(.L_47 - .L_46)


	//   ....[0]....
.L_46:
        /*00e4*/ 	.word	0x00000610
        /*00e8*/ 	.word	0x000000ff
        /*00ec*/ 	.word	0x00000000
        /*00f0*/ 	.short	0x0100
        /*00f2*/ 	.byte	0x05
	.zero		1


	//   ....[1]....
        /*00f4*/ 	.word	0x00000620
        /*00f8*/ 	.word	0x000000ff
        /*00fc*/ 	.word	0x00000080
        /*0100*/ 	.short	0x0100
        /*0102*/ 	.byte	0x05
	.zero		1


	//   ....[2]....
        /*0104*/ 	.word	0x00000630
        /*0108*/ 	.word	0x000000ff
        /*010c*/ 	.word	0x00000008
        /*0110*/ 	.short	0x0100
        /*0112*/ 	.byte	0x05
	.zero		1


	//   ....[3]....
        /*0114*/ 	.word	0x00000640
        /*0118*/ 	.word	0x000000ff
        /*011c*/ 	.word	0x00000088
        /*0120*/ 	.short	0x0100
        /*0122*/ 	.byte	0x05
	.zero		1


	//   ....[4]....
        /*0124*/ 	.word	0x00000650
        /*0128*/ 	.word	0x000000ff
        /*012c*/ 	.word	0x00000010
        /*0130*/ 	.short	0x0100
        /*0132*/ 	.byte	0x05
	.zero		1


	//   ....[5]....
        /*0134*/ 	.word	0x00000660
        /*0138*/ 	.word	0x000000ff
        /*013c*/ 	.word	0x00000090
        /*0140*/ 	.short	0x0100
        /*0142*/ 	.byte	0x05
	.zero		1


	//   ....[6]....
        /*0144*/ 	.word	0x00000670
        /*0148*/ 	.word	0x000000ff
        /*014c*/ 	.word	0x00000018
        /*0150*/ 	.short	0x0100
        /*0152*/ 	.byte	0x05
	.zero		1


	//   ....[7]....
        /*0154*/ 	.word	0x00000680
        /*0158*/ 	.word	0x000000ff
        /*015c*/ 	.word	0x00000098
        /*0160*/ 	.short	0x0100
        /*0162*/ 	.byte	0x05
	.zero		1


	//   ....[8]....
        /*0164*/ 	.word	0x00000690
        /*0168*/ 	.word	0x000000ff
        /*016c*/ 	.word	0x00000020
        /*0170*/ 	.short	0x0100
        /*0172*/ 	.byte	0x05
	.zero		1


	//   ....[9]....
        /*0174*/ 	.word	0x000006a0
        /*0178*/ 	.word	0x000000ff
        /*017c*/ 	.word	0x000000a0
        /*0180*/ 	.short	0x0100
        /*0182*/ 	.byte	0x05
	.zero		1


	//   ....[10]....
        /*0184*/ 	.word	0x000006b0
        /*0188*/ 	.word	0x000000ff
        /*018c*/ 	.word	0x00000028
        /*0190*/ 	.short	0x0100
        /*0192*/ 	.byte	0x05
	.zero		1


	//   ....[11]....
        /*0194*/ 	.word	0x000006c0
        /*0198*/ 	.word	0x000000ff
        /*019c*/ 	.word	0x000000a8
        /*01a0*/ 	.short	0x0100
        /*01a2*/ 	.byte	0x05
	.zero		1


	//   ....[12]....
        /*01a4*/ 	.word	0x000006d0
        /*01a8*/ 	.word	0x000000ff
        /*01ac*/ 	.word	0x00000030
        /*01b0*/ 	.short	0x0100
        /*01b2*/ 	.byte	0x05
	.zero		1


	//   ....[13]....
        /*01b4*/ 	.word	0x000006e0
        /*01b8*/ 	.word	0x000000ff
        /*01bc*/ 	.word	0x000000b0
        /*01c0*/ 	.short	0x0100
        /*01c2*/ 	.byte	0x05
	.zero		1


	//   ....[14]....
        /*01c4*/ 	.word	0x000006f0
        /*01c8*/ 	.word	0x000000ff
        /*01cc*/ 	.word	0x00000038
        /*01d0*/ 	.short	0x0100
        /*01d2*/ 	.byte	0x05
	.zero		1


	//   ....[15]....
        /*01d4*/ 	.word	0x00000700
        /*01d8*/ 	.word	0x000000ff
        /*01dc*/ 	.word	0x000000b8
        /*01e0*/ 	.short	0x0100
        /*01e2*/ 	.byte	0x05
	.zero		1


	//   ....[16]....
        /*01e4*/ 	.word	0x00000710
        /*01e8*/ 	.word	0x000000ff
        /*01ec*/ 	.word	0x00000040
        /*01f0*/ 	.short	0x0100
        /*01f2*/ 	.byte	0x05
	.zero		1


	//   ....[17]....
        /*01f4*/ 	.word	0x00000720
        /*01f8*/ 	.word	0x000000ff
        /*01fc*/ 	.word	0x000000c0
        /*0200*/ 	.short	0x0100
        /*0202*/ 	.byte	0x05
	.zero		1


	//   ....[18]....
        /*0204*/ 	.word	0x00000730
        /*0208*/ 	.word	0x000000ff
        /*020c*/ 	.word	0x00000048
        /*0210*/ 	.short	0x0100
        /*0212*/ 	.byte	0x05
	.zero		1


	//   ....[19]....
        /*0214*/ 	.word	0x00000740
        /*0218*/ 	.word	0x000000ff
        /*021c*/ 	.word	0x000000c8
        /*0220*/ 	.short	0x0100
        /*0222*/ 	.byte	0x05
	.zero		1


	//   ....[20]....
        /*0224*/ 	.word	0x00000750
        /*0228*/ 	.word	0x000000ff
        /*022c*/ 	.word	0x00000050
        /*0230*/ 	.short	0x0100
        /*0232*/ 	.byte	0x05
	.zero		1


	//   ....[21]....
        /*0234*/ 	.word	0x00000760
        /*0238*/ 	.word	0x000000ff
        /*023c*/ 	.word	0x000000d0
        /*0240*/ 	.short	0x0100
        /*0242*/ 	.byte	0x05
	.zero		1


	//   ....[22]....
        /*0244*/ 	.word	0x00000770
        /*0248*/ 	.word	0x000000ff
        /*024c*/ 	.word	0x00000058
        /*0250*/ 	.short	0x0100
        /*0252*/ 	.byte	0x05
	.zero		1


	//   ....[23]....
        /*0254*/ 	.word	0x00000780
        /*0258*/ 	.word	0x000000ff
        /*025c*/ 	.word	0x000000d8
        /*0260*/ 	.short	0x0100
        /*0262*/ 	.byte	0x05
	.zero		1


	//   ....[24]....
        /*0264*/ 	.word	0x00000790
        /*0268*/ 	.word	0x000000ff
        /*026c*/ 	.word	0x00000060
        /*0270*/ 	.short	0x0100
        /*0272*/ 	.byte	0x05
	.zero		1


	//   ....[25]....
        /*0274*/ 	.word	0x000007a0
        /*0278*/ 	.word	0x000000ff
        /*027c*/ 	.word	0x000000e0
        /*0280*/ 	.short	0x0100
        /*0282*/ 	.byte	0x05
	.zero		1


	//   ....[26]....
        /*0284*/ 	.word	0x000007b0
        /*0288*/ 	.word	0x000000ff
        /*028c*/ 	.word	0x00000068
        /*0290*/ 	.short	0x0100
        /*0292*/ 	.byte	0x05
	.zero		1


	//   ....[27]....
        /*0294*/ 	.word	0x000007c0
        /*0298*/ 	.word	0x000000ff
        /*029c*/ 	.word	0x000000e8
        /*02a0*/ 	.short	0x0100
        /*02a2*/ 	.byte	0x05
	.zero		1


	//   ....[28]....
        /*02a4*/ 	.word	0x000007d0
        /*02a8*/ 	.word	0x000000ff
        /*02ac*/ 	.word	0x00000070
        /*02b0*/ 	.short	0x0100
        /*02b2*/ 	.byte	0x05
	.zero		1


	//   ....[29]....
        /*02b4*/ 	.word	0x000007e0
        /*02b8*/ 	.word	0x000000ff
        /*02bc*/ 	.word	0x000000f0
        /*02c0*/ 	.short	0x0100
        /*02c2*/ 	.byte	0x05
	.zero		1


	//   ....[30]....
        /*02c4*/ 	.word	0x000007f0
        /*02c8*/ 	.word	0x000000ff
        /*02cc*/ 	.word	0x00000078
        /*02d0*/ 	.short	0x0100
        /*02d2*/ 	.byte	0x05
	.zero		1


	//   ....[31]....
        /*02d4*/ 	.word	0x00000800
        /*02d8*/ 	.word	0x000000ff
        /*02dc*/ 	.word	0x000000f8
        /*02e0*/ 	.short	0x0100
        /*02e2*/ 	.byte	0x05
	.zero		1


	//   ....[32]....
        /*02e4*/ 	.word	0x00000940
        /*02e8*/ 	.word	0x000000ff
        /*02ec*/ 	.word	0x00000100
        /*02f0*/ 	.short	0x0100
        /*02f2*/ 	.byte	0x07
	.zero		1


	//   ....[33]....
        /*02f4*/ 	.word	0x00000950
        /*02f8*/ 	.word	0x000000ff
        /*02fc*/ 	.word	0x00000118
        /*0300*/ 	.short	0x0100
        /*0302*/ 	.byte	0x07
	.zero		1


	//   ....[34]....
        /*0304*/ 	.word	0x00000960
        /*0308*/ 	.word	0x000000ff
        /*030c*/ 	.word	0x00000108
        /*0310*/ 	.short	0x0100
        /*0312*/ 	.byte	0x07
	.zero		1


	//   ....[35]....
        /*0314*/ 	.word	0x00000970
        /*0318*/ 	.word	0x000000ff
        /*031c*/ 	.word	0x00000120
        /*0320*/ 	.short	0x0100
        /*0322*/ 	.byte	0x07
	.zero		1


	//   ....[36]....
        /*0324*/ 	.word	0x00000980
        /*0328*/ 	.word	0x000000ff
        /*032c*/ 	.word	0x00000110
        /*0330*/ 	.short	0x0100
        /*0332*/ 	.byte	0x07
	.zero		1


	//   ....[37]....
        /*0334*/ 	.word	0x00000990
        /*0338*/ 	.word	0x000000ff
        /*033c*/ 	.word	0x00000128
        /*0340*/ 	.short	0x0100
        /*0342*/ 	.byte	0x07
	.zero		1


	//   ....[38]....
        /*0344*/ 	.word	0x00000a80
        /*0348*/ 	.word	0x000000ff
        /*034c*/ 	.word	0x00000130
        /*0350*/ 	.short	0x0100
        /*0352*/ 	.byte	0x05
	.zero		1


	//   ....[39]....
        /*0354*/ 	.word	0x00000a90
        /*0358*/ 	.word	0x000000ff
        /*035c*/ 	.word	0x00000138
        /*0360*/ 	.short	0x0100
        /*0362*/ 	.byte	0x05
	.zero		1


	//   ....[40]....
        /*0364*/ 	.word	0x00000bd0
        /*0368*/ 	.word	0x000000ff
        /*036c*/ 	.word	0x00000140
        /*0370*/ 	.short	0x0100
        /*0372*/ 	.byte	0x05
	.zero		1


	//   ....[41]....
        /*0374*/ 	.word	0x00000be0
        /*0378*/ 	.word	0x000000ff
        /*037c*/ 	.word	0x00000148
        /*0380*/ 	.short	0x0100
        /*0382*/ 	.byte	0x05
	.zero		1


	//   ....[42]....
        /*0384*/ 	.word	0x00000d10
        /*0388*/ 	.word	0x000000ff
        /*038c*/ 	.word	0x00000150
        /*0390*/ 	.short	0x0100
        /*0392*/ 	.byte	0x07
	.zero		1


	//   ....[43]....
        /*0394*/ 	.word	0x00000d20
        /*0398*/ 	.word	0x000000ff
        /*039c*/ 	.word	0x00000160
        /*03a0*/ 	.short	0x0100
        /*03a2*/ 	.byte	0x07
	.zero		1


	//   ....[44]....
        /*03a4*/ 	.word	0x00000d30
        /*03a8*/ 	.word	0x000000ff
        /*03ac*/ 	.word	0x00000158
        /*03b0*/ 	.short	0x0100
        /*03b2*/ 	.byte	0x07
	.zero		1


	//   ....[45]....
        /*03b4*/ 	.word	0x00000d40
        /*03b8*/ 	.word	0x000000ff
        /*03bc*/ 	.word	0x00000168
        /*03c0*/ 	.short	0x0100
        /*03c2*/ 	.byte	0x07
	.zero		1


	//   ....[46]....
        /*03c4*/ 	.word	0x00001680
        /*03c8*/ 	.word	0x000000ff
        /*03cc*/ 	.word	0x00000080
        /*03d0*/ 	.short	0x010a
        /*03d2*/ 	.byte	0x04
	.zero		1


	//   ....[47]....
        /*03d4*/ 	.word	0x00001940
        /*03d8*/ 	.word	0x000000ff
        /*03dc*/ 	.word	0x00000080
        /*03e0*/ 	.short	0x010a
        /*03e2*/ 	.byte	0x09
	.zero		1


	//   ....[48]....
        /*03e4*/ 	.word	0x00001ab0
        /*03e8*/ 	.word	0x000000ff
        /*03ec*/ 	.word	0x00000080
        /*03f0*/ 	.short	0x010a
        /*03f2*/ 	.byte	0x08
	.zero		1


	//   ....[49]....
        /*03f4*/ 	.word	0x00001c70
        /*03f8*/ 	.word	0x000000ff
        /*03fc*/ 	.word	0x00000138
        /*0400*/ 	.short	0x0101
        /*0402*/ 	.byte	0x16
	.zero		1


	//   ....[50]....
        /*0404*/ 	.word	0x00001ca0
        /*0408*/ 	.word	0x000000ff
        /*040c*/ 	.word	0x00000080
        /*0410*/ 	.short	0x010a
        /*0412*/ 	.byte	0x04
	.zero		1


	//   ....[51]....
        /*0414*/ 	.word	0x00001f40
        /*0418*/ 	.word	0x000000ff
        /*041c*/ 	.word	0x00000080
        /*0420*/ 	.short	0x010a
        /*0422*/ 	.byte	0x09
	.zero		1


	//   ....[52]....
        /*0424*/ 	.word	0x000020b0
        /*0428*/ 	.word	0x000000ff
        /*042c*/ 	.word	0x00000080
        /*0430*/ 	.short	0x010a
        /*0432*/ 	.byte	0x08
	.zero		1


	//   ....[53]....
        /*0434*/ 	.word	0x000022b0
        /*0438*/ 	.word	0x000000ff
        /*043c*/ 	.word	0x00000140
        /*0440*/ 	.short	0x010a
        /*0442*/ 	.byte	0x16
	.zero		1


	//   ....[54]....
        /*0444*/ 	.word	0x00002370
        /*0448*/ 	.word	0x000000ff
        /*044c*/ 	.word	0x00000000
        /*0450*/ 	.short	0x0101
        /*0452*/ 	.byte	0x04
	.zero		1


	//   ....[55]....
        /*0454*/ 	.word	0x00002870
        /*0458*/ 	.word	0x000000ff
        /*045c*/ 	.word	0x00000000
        /*0460*/ 	.short	0x010a
        /*0462*/ 	.byte	0x04
	.zero		1


	//   ....[56]....
        /*0464*/ 	.word	0x00002910
        /*0468*/ 	.word	0x000000ff
        /*046c*/ 	.word	0x00000000
        /*0470*/ 	.short	0x010a
        /*0472*/ 	.byte	0x04
	.zero		1


	//   ....[57]....
        /*0474*/ 	.word	0x000029b0
        /*0478*/ 	.word	0x000000ff
        /*047c*/ 	.word	0x00000000
        /*0480*/ 	.short	0x010a
        /*0482*/ 	.byte	0x04
	.zero		1


	//   ....[58]....
        /*0484*/ 	.word	0x00002a50
        /*0488*/ 	.word	0x000000ff
        /*048c*/ 	.word	0x00000000
        /*0490*/ 	.short	0x010a
        /*0492*/ 	.byte	0x04
	.zero		1


	//   ....[59]....
        /*0494*/ 	.word	0x00002af0
        /*0498*/ 	.word	0x000000ff
        /*049c*/ 	.word	0x00000000
        /*04a0*/ 	.short	0x010a
        /*04a2*/ 	.byte	0x04
	.zero		1


	//   ....[60]....
        /*04a4*/ 	.word	0x00002b90
        /*04a8*/ 	.word	0x000000ff
        /*04ac*/ 	.word	0x00000000
        /*04b0*/ 	.short	0x010a
        /*04b2*/ 	.byte	0x04
	.zero		1


	//   ....[61]....
        /*04b4*/ 	.word	0x00002c30
        /*04b8*/ 	.word	0x000000ff
        /*04bc*/ 	.word	0x00000000
        /*04c0*/ 	.short	0x010a
        /*04c2*/ 	.byte	0x04
	.zero		1


	//   ....[62]....
        /*04c4*/ 	.word	0x00002cd0
        /*04c8*/ 	.word	0x000000ff
        /*04cc*/ 	.word	0x00000000
        /*04d0*/ 	.short	0x010a
        /*04d2*/ 	.byte	0x04
	.zero		1


	//   ....[63]....
        /*04d4*/ 	.word	0x00002d70
        /*04d8*/ 	.word	0x000000ff
        /*04dc*/ 	.word	0x00000000
        /*04e0*/ 	.short	0x010a
        /*04e2*/ 	.byte	0x04
	.zero		1


	//   ....[64]....
        /*04e4*/ 	.word	0x00002e10
        /*04e8*/ 	.word	0x000000ff
        /*04ec*/ 	.word	0x00000000
        /*04f0*/ 	.short	0x010a
        /*04f2*/ 	.byte	0x04
	.zero		1


	//   ....[65]....
        /*04f4*/ 	.word	0x00002eb0
        /*04f8*/ 	.word	0x000000ff
        /*04fc*/ 	.word	0x00000000
        /*0500*/ 	.short	0x010a
        /*0502*/ 	.byte	0x04
	.zero		1


	//   ....[66]....
        /*0504*/ 	.word	0x00002f50
        /*0508*/ 	.word	0x000000ff
        /*050c*/ 	.word	0x00000000
        /*0510*/ 	.short	0x010a
        /*0512*/ 	.byte	0x04
	.zero		1


	//   ....[67]....
        /*0514*/ 	.word	0x00002ff0
        /*0518*/ 	.word	0x000000ff
        /*051c*/ 	.word	0x00000000
        /*0520*/ 	.short	0x010a
        /*0522*/ 	.byte	0x04
	.zero		1


	//   ....[68]....
        /*0524*/ 	.word	0x00003090
        /*0528*/ 	.word	0x000000ff
        /*052c*/ 	.word	0x00000000
        /*0530*/ 	.short	0x010a
        /*0532*/ 	.byte	0x04
	.zero		1


	//   ....[69]....
        /*0534*/ 	.word	0x00003130
        /*0538*/ 	.word	0x000000ff
        /*053c*/ 	.word	0x00000000
        /*0540*/ 	.short	0x010a
        /*0542*/ 	.byte	0x04
	.zero		1


	//   ....[70]....
        /*0544*/ 	.word	0x000031e0
        /*0548*/ 	.word	0x00000000
        /*054c*/ 	.word	0x00000000
        /*0550*/ 	.short	0x010a
        /*0552*/ 	.byte	0xff
	.zero		1


	//   ....[71]....
        /*0554*/ 	.word	0x00003310
        /*0558*/ 	.word	0x000000ff
        /*055c*/ 	.word	0x00000148
        /*0560*/ 	.short	0x010a
        /*0562*/ 	.byte	0x2d
	.zero		1


	//   ....[72]....
        /*0564*/ 	.word	0x000033b0
        /*0568*/ 	.word	0x000000ff
        /*056c*/ 	.word	0x00000140
        /*0570*/ 	.short	0x010a
        /*0572*/ 	.byte	0x2d
	.zero		1


	//   ....[73]....
        /*0574*/ 	.word	0x00003450
        /*0578*/ 	.word	0x000000ff
        /*057c*/ 	.word	0x00000000
        /*0580*/ 	.short	0x0101
        /*0582*/ 	.byte	0x06
	.zero		1


	//   ....[74]....
        /*0584*/ 	.word	0x00003490
        /*0588*/ 	.word	0x000000ff
        /*058c*/ 	.word	0x00000148
        /*0590*/ 	.short	0x0106
        /*0592*/ 	.byte	0x2d
	.zero		1


	//   ....[75]....
        /*0594*/ 	.word	0x000034d0
        /*0598*/ 	.word	0x00000000
        /*059c*/ 	.word	0x00000148
        /*05a0*/ 	.short	0x010a
        /*05a2*/ 	.byte	0xff
	.zero		1


	//   ....[76]....
        /*05a4*/ 	.word	0x000039e0
        /*05a8*/ 	.word	0x000000ff
        /*05ac*/ 	.word	0x00000140
        /*05b0*/ 	.short	0x010a
        /*05b2*/ 	.byte	0x06
	.zero		1


	//   ....[77]....
        /*05b4*/ 	.word	0x00003a90
        /*05b8*/ 	.word	0x000000ff
        /*05bc*/ 	.word	0x00000000
        /*05c0*/ 	.short	0x0101
        /*05c2*/ 	.byte	0x05
	.zero		1


	//   ....[78]....
        /*05c4*/ 	.word	0x00003aa0
        /*05c8*/ 	.word	0x000000ff
        /*05cc*/ 	.word	0x00000160
        /*05d0*/ 	.short	0x010a
        /*05d2*/ 	.byte	0x08
	.zero		1


	//   ....[79]....
        /*05d4*/ 	.word	0x00003b60
        /*05d8*/ 	.word	0x000000ff
        /*05dc*/ 	.word	0x00000000
        /*05e0*/ 	.short	0x010a
        /*05e2*/ 	.byte	0x04
	.zero		1


	//   ....[80]....
        /*05e4*/ 	.word	0x00003ba0
        /*05e8*/ 	.word	0x000000ff
        /*05ec*/ 	.word	0x00000000
        /*05f0*/ 	.short	0x010a
        /*05f2*/ 	.byte	0x07
	.zero		1


	//   ....[81]....
        /*05f4*/ 	.word	0x00003cd0
        /*05f8*/ 	.word	0x000000ff
        /*05fc*/ 	.word	0x00000000
        /*0600*/ 	.short	0x010a
        /*0602*/ 	.byte	0x04
	.zero		1


	//   ....[82]....
        /*0604*/ 	.word	0x00003f20
        /*0608*/ 	.word	0x000000ff
        /*060c*/ 	.word	0x00000000
        /*0610*/ 	.short	0x010a
        /*0612*/ 	.byte	0x05
	.zero		1


	//   ....[83]....
        /*0614*/ 	.word	0x00003fb0
        /*0618*/ 	.word	0x000000ff
        /*061c*/ 	.word	0x00000000
        /*0620*/ 	.short	0x010a
        /*0622*/ 	.byte	0x07
	.zero		1


	//   ....[84]....
        /*0624*/ 	.word	0x00004450
        /*0628*/ 	.word	0x000000ff
        /*062c*/ 	.word	0x00000140
        /*0630*/ 	.short	0x010a
        /*0632*/ 	.byte	0x07
	.zero		1


	//   ....[85]....
        /*0634*/ 	.word	0x000044f0
        /*0638*/ 	.word	0x000000ff
        /*063c*/ 	.word	0x00000000
        /*0640*/ 	.short	0x0101
        /*0642*/ 	.byte	0x06
	.zero		1


	//   ....[86]....
        /*0644*/ 	.word	0x00004810
        /*0648*/ 	.word	0x000000ff
        /*064c*/ 	.word	0x00000138
        /*0650*/ 	.short	0x010a
        /*0652*/ 	.byte	0x07
	.zero		1


	//   ....[87]....
        /*0654*/ 	.word	0x00004a30
        /*0658*/ 	.word	0x000000ff
        /*065c*/ 	.word	0x00000118
        /*0660*/ 	.short	0x010a
        /*0662*/ 	.byte	0x11
	.zero		1


	//   ....[88]....
        /*0664*/ 	.word	0x00004d20
        /*0668*/ 	.word	0x000000ff
        /*066c*/ 	.word	0x00000100
        /*0670*/ 	.short	0x010b
        /*0672*/ 	.byte	0x11
	.zero		1


	//   ....[89]....
        /*0674*/ 	.word	0x00004d70
        /*0678*/ 	.word	0x000000ff
        /*067c*/ 	.word	0x00000000
        /*0680*/ 	.short	0x0101
        /*0682*/ 	.byte	0x13
	.zero		1


	//   ....[90]....
        /*0684*/ 	.word	0x00004db0
        /*0688*/ 	.word	0x000000ff
        /*068c*/ 	.word	0x00000118
        /*0690*/ 	.short	0x010a
        /*0692*/ 	.byte	0x0e
	.zero		1


	//   ....[91]....
        /*0694*/ 	.word	0x00004fe0
        /*0698*/ 	.word	0x000000ff
        /*069c*/ 	.word	0x00000100
        /*06a0*/ 	.short	0x010b
        /*06a2*/ 	.byte	0x0e
	.zero		1


	//   ....[92]....
        /*06a4*/ 	.word	0x00005000
        /*06a8*/ 	.word	0x000000ff
        /*06ac*/ 	.word	0x00000000
        /*06b0*/ 	.short	0x0101
        /*06b2*/ 	.byte	0x12
	.zero		1


	//   ....[93]....
        /*06b4*/ 	.word	0x00005060
        /*06b8*/ 	.word	0x000000ff
        /*06bc*/ 	.word	0x00000000
        /*06c0*/ 	.short	0x010a
        /*06c2*/ 	.byte	0x04
	.zero		1


	//   ....[94]....
        /*06c4*/ 	.word	0x00005130
        /*06c8*/ 	.word	0x00000002
        /*06cc*/ 	.word	0x00000000
        /*06d0*/ 	.short	0x010a
        /*06d2*/ 	.byte	0xff
	.zero		1


	//   ....[95]....
        /*06d4*/ 	.word	0x000051a0
        /*06d8*/ 	.word	0x00000004
        /*06dc*/ 	.word	0x00000000
        /*06e0*/ 	.short	0x010a
        /*06e2*/ 	.byte	0xff
	.zero		1


	//   ....[96]....
        /*06e4*/ 	.word	0x00005520
        /*06e8*/ 	.word	0x000000ff
        /*06ec*/ 	.word	0x00000140
        /*06f0*/ 	.short	0x010a
        /*06f2*/ 	.byte	0x34
	.zero		1


	//   ....[97]....
        /*06f4*/ 	.word	0x00005640
        /*06f8*/ 	.word	0x000000ff
        /*06fc*/ 	.word	0x00000000
        /*0700*/ 	.short	0x0101
        /*0702*/ 	.byte	0x04
	.zero		1


	//   ....[98]....
        /*0704*/ 	.word	0x00006050
        /*0708*/ 	.word	0x00000000
        /*070c*/ 	.word	0x00000100
        /*0710*/ 	.short	0x010a
        /*0712*/ 	.byte	0xff
	.zero		1


	//   ....[99]....
        /*0714*/ 	.word	0x00006160
        /*0718*/ 	.word	0x00000041
        /*071c*/ 	.word	0x00000150
        /*0720*/ 	.short	0x010a
        /*0722*/ 	.byte	0xff
	.zero		1


	//   ....[100]....
        /*0724*/ 	.word	0x00006250
        /*0728*/ 	.word	0x00000000
        /*072c*/ 	.word	0x00000100
        /*0730*/ 	.short	0x010a
        /*0732*/ 	.byte	0xff
	.zero		1


	//   ....[101]....
        /*0734*/ 	.word	0x00006380
        /*0738*/ 	.word	0x00000041
        /*073c*/ 	.word	0x00000150
        /*0740*/ 	.short	0x010a
        /*0742*/ 	.byte	0xff
	.zero		1


	//   ....[102]....
        /*0744*/ 	.word	0x00006ee0
        /*0748*/ 	.word	0x00000000
        /*074c*/ 	.word	0x00000000
        /*0750*/ 	.short	0x0101
        /*0752*/ 	.byte	0xff
	.zero		1


	//   ....[103]....
        /*0754*/ 	.word	0x00006ef0
        /*0758*/ 	.word	0x00000003
        /*075c*/ 	.word	0x00000100
        /*0760*/ 	.short	0x010a
        /*0762*/ 	.byte	0xff
	.zero		1


	//   ....[104]....
        /*0764*/ 	.word	0x00006fc0
        /*0768*/ 	.word	0x00000003
        /*076c*/ 	.word	0x00000100
        /*0770*/ 	.short	0x010a
        /*0772*/ 	.byte	0xff
	.zero		1


	//   ....[105]....
        /*0774*/ 	.word	0x00007310
        /*0778*/ 	.word	0x000000ff
        /*077c*/ 	.word	0x00000000
        /*0780*/ 	.short	0x0101
        /*0782*/ 	.byte	0x06
	.zero		1


	//   ....[106]....
        /*0784*/ 	.word	0x00007cb0
        /*0788*/ 	.word	0x00000000
        /*078c*/ 	.word	0x00000000
        /*0790*/ 	.short	0x0101
        /*0792*/ 	.byte	0xff
	.zero		1


	//   ....[107]....
        /*0794*/ 	.word	0x00007ef0
        /*0798*/ 	.word	0x000000ff
        /*079c*/ 	.word	0x00000000
        /*07a0*/ 	.short	0x0101
        /*07a2*/ 	.byte	0x04
	.zero		1


	//   ....[108]....
        /*07a4*/ 	.word	0x00007f20
        /*07a8*/ 	.word	0x00000002
        /*07ac*/ 	.word	0x00000080
        /*07b0*/ 	.short	0x010a
        /*07b2*/ 	.byte	0xff
	.zero		1


	//   ....[109]....
        /*07b4*/ 	.word	0x00007f80
        /*07b8*/ 	.word	0x00000002
        /*07bc*/ 	.word	0x00000080
        /*07c0*/ 	.short	0x010a
        /*07c2*/ 	.byte	0xff
	.zero		1


	//   ....[110]....
        /*07c4*/ 	.word	0x00007fe0
        /*07c8*/ 	.word	0x00000002
        /*07cc*/ 	.word	0x00000140
        /*07d0*/ 	.short	0x010a
        /*07d2*/ 	.byte	0xff
	.zero		1


	//   ....[111]....
        /*07d4*/ 	.word	0x00008040
        /*07d8*/ 	.word	0x00000000
        /*07dc*/ 	.word	0x00000000
        /*07e0*/ 	.short	0x010a
        /*07e2*/ 	.byte	0xff
	.zero		1


	//   ....[112]....
        /*07e4*/ 	.word	0x000080a0
        /*07e8*/ 	.word	0x00000000
        /*07ec*/ 	.word	0x00000000
        /*07f0*/ 	.short	0x010a
        /*07f2*/ 	.byte	0xff
	.zero		1


	//   ....[113]....
        /*07f4*/ 	.word	0x00008100
        /*07f8*/ 	.word	0x00000000
        /*07fc*/ 	.word	0x00000000
        /*0800*/ 	.short	0x010a
        /*0802*/ 	.byte	0xff
	.zero		1


	//   ....[114]....
        /*0804*/ 	.word	0x00008160
        /*0808*/ 	.word	0x00000000
        /*080c*/ 	.word	0x00000000
        /*0810*/ 	.short	0x010a
        /*0812*/ 	.byte	0xff
	.zero		1


	//   ....[115]....
        /*0814*/ 	.word	0x000081c0
        /*0818*/ 	.word	0x00000000
        /*081c*/ 	.word	0x00000000
        /*0820*/ 	.short	0x010a
        /*0822*/ 	.byte	0xff
	.zero		1


	//   ....[116]....
        /*0824*/ 	.word	0x00008220
        /*0828*/ 	.word	0x00000000
        /*082c*/ 	.word	0x00000000
        /*0830*/ 	.short	0x010a
        /*0832*/ 	.byte	0xff
	.zero		1


	//   ....[117]....
        /*0834*/ 	.word	0x00008280
        /*0838*/ 	.word	0x00000000
        /*083c*/ 	.word	0x00000000
        /*0840*/ 	.short	0x010a
        /*0842*/ 	.byte	0xff
	.zero		1


	//   ....[118]....
        /*0844*/ 	.word	0x000082e0
        /*0848*/ 	.word	0x00000000
        /*084c*/ 	.word	0x00000000
        /*0850*/ 	.short	0x010a
        /*0852*/ 	.byte	0xff
	.zero		1


	//   ....[119]....
        /*0854*/ 	.word	0x00008340
        /*0858*/ 	.word	0x00000000
        /*085c*/ 	.word	0x00000000
        /*0860*/ 	.short	0x010a
        /*0862*/ 	.byte	0xff
	.zero		1


	//   ....[120]....
        /*0864*/ 	.word	0x000083a0
        /*0868*/ 	.word	0x00000000
        /*086c*/ 	.word	0x00000000
        /*0870*/ 	.short	0x010a
        /*0872*/ 	.byte	0xff
	.zero		1


	//   ....[121]....
        /*0874*/ 	.word	0x00008400
        /*0878*/ 	.word	0x00000000
        /*087c*/ 	.word	0x00000000
        /*0880*/ 	.short	0x010a
        /*0882*/ 	.byte	0xff
	.zero		1


	//   ....[122]....
        /*0884*/ 	.word	0x00008460
        /*0888*/ 	.word	0x00000000
        /*088c*/ 	.word	0x00000000
        /*0890*/ 	.short	0x010a
        /*0892*/ 	.byte	0xff
	.zero		1


	//   ....[123]....
        /*0894*/ 	.word	0x000084c0
        /*0898*/ 	.word	0x00000000
        /*089c*/ 	.word	0x00000000
        /*08a0*/ 	.short	0x010a
        /*08a2*/ 	.byte	0xff
	.zero		1


	//   ....[124]....
        /*08a4*/ 	.word	0x00008520
        /*08a8*/ 	.word	0x00000000
        /*08ac*/ 	.word	0x00000000
        /*08b0*/ 	.short	0x010a
        /*08b2*/ 	.byte	0xff
	.zero		1


	//   ....[125]....
        /*08b4*/ 	.word	0x00008580
        /*08b8*/ 	.word	0x00000000
        /*08bc*/ 	.word	0x00000000
        /*08c0*/ 	.short	0x010a
        /*08c2*/ 	.byte	0xff
	.zero		1


	//   ....[126]....
        /*08c4*/ 	.word	0x000085e0
        /*08c8*/ 	.word	0x00000004
        /*08cc*/ 	.word	0x00000148
        /*08d0*/ 	.short	0x010a
        /*08d2*/ 	.byte	0xff
	.zero		1


	//   ....[127]....
        /*08d4*/ 	.word	0x00008640
        /*08d8*/ 	.word	0x00000004
        /*08dc*/ 	.word	0x00000140
        /*08e0*/ 	.short	0x010a
        /*08e2*/ 	.byte	0xff
	.zero		1


	//   ....[128]....
        /*08e4*/ 	.word	0x000086a0
        /*08e8*/ 	.word	0x00000000
        /*08ec*/ 	.word	0x00000140
        /*08f0*/ 	.short	0x010a
        /*08f2*/ 	.byte	0xff
	.zero		1


	//   ....[129]....
        /*08f4*/ 	.word	0x00008700
        /*08f8*/ 	.word	0x00000004
        /*08fc*/ 	.word	0x00000160
        /*0900*/ 	.short	0x010a
        /*0902*/ 	.byte	0xff
	.zero		1


	//   ....[130]....
        /*0904*/ 	.word	0x00008760
        /*0908*/ 	.word	0x00000000
        /*090c*/ 	.word	0x00000000
        /*0910*/ 	.short	0x010a
        /*0912*/ 	.byte	0xff
	.zero		1


	//   ....[131]....
        /*0914*/ 	.word	0x000087c0
        /*0918*/ 	.word	0x00000000
        /*091c*/ 	.word	0x00000000
        /*0920*/ 	.short	0x010a
        /*0922*/ 	.byte	0xff
	.zero		1


	//   ....[132]....
        /*0924*/ 	.word	0x00008820
        /*0928*/ 	.word	0x00000000
        /*092c*/ 	.word	0x00000000
        /*0930*/ 	.short	0x010a
        /*0932*/ 	.byte	0xff
	.zero		1


	//   ....[133]....
        /*0934*/ 	.word	0x00008880
        /*0938*/ 	.word	0x00000000
        /*093c*/ 	.word	0x00000140
        /*0940*/ 	.short	0x010a
        /*0942*/ 	.byte	0xff
	.zero		1


	//   ....[134]....
        /*0944*/ 	.word	0x000088e0
        /*0948*/ 	.word	0x00000000
        /*094c*/ 	.word	0x00000138
        /*0950*/ 	.short	0x010a
        /*0952*/ 	.byte	0xff
	.zero		1


	//   ....[135]....
        /*0954*/ 	.word	0x00008940
        /*0958*/ 	.word	0x00000002
        /*095c*/ 	.word	0x00000118
        /*0960*/ 	.short	0x010a
        /*0962*/ 	.byte	0xff
	.zero		1


	//   ....[136]....
        /*0964*/ 	.word	0x000089a0
        /*0968*/ 	.word	0x00000000
        /*096c*/ 	.word	0x00000118
        /*0970*/ 	.short	0x010a
        /*0972*/ 	.byte	0xff
	.zero		1


	//   ....[137]....
        /*0974*/ 	.word	0x00008a00
        /*0978*/ 	.word	0x00000000
        /*097c*/ 	.word	0x00000000
        /*0980*/ 	.short	0x010a
        /*0982*/ 	.byte	0xff
	.zero		1


	//   ....[138]....
        /*0984*/ 	.word	0x00008a50
        /*0988*/ 	.word	0x00000002
        /*098c*/ 	.word	0x00000000
        /*0990*/ 	.short	0x010a
        /*0992*/ 	.byte	0xff
	.zero		1


	//   ....[139]....
        /*0994*/ 	.word	0x00008ab0
        /*0998*/ 	.word	0x00000000
        /*099c*/ 	.word	0x00000140
        /*09a0*/ 	.short	0x010a
        /*09a2*/ 	.byte	0xff
	.zero		1


	//   ....[140]....
        /*09a4*/ 	.word	0x00008b00
        /*09a8*/ 	.word	0x00000000
        /*09ac*/ 	.word	0x00000100
        /*09b0*/ 	.short	0x010a
        /*09b2*/ 	.byte	0xff
	.zero		1


	//   ....[141]....
        /*09b4*/ 	.word	0x00008b50
        /*09b8*/ 	.word	0x00000041
        /*09bc*/ 	.word	0x00000150
        /*09c0*/ 	.short	0x010a
        /*09c2*/ 	.byte	0xff
	.zero		1


	//   ....[142]....
        /*09c4*/ 	.word	0x00008ba0
        /*09c8*/ 	.word	0x00000003
        /*09cc*/ 	.word	0x00000100
        /*09d0*/ 	.short	0x010a
        /*09d2*/ 	.byte	0xff
	.zero		1


	//----- nvinfo : EIATTR_NUM_MBARRIERS
	.align		4
.L_47:
        /*09d4*/ 	.byte	0x03, 0x38
        /*09d6*/ 	.short	0x002e


	//----- nvinfo : EIATTR_EXIT_INSTR_OFFSETS
	.align		4
        /*09d8*/ 	.byte	0x04, 0x1c
        /*09da*/ 	.short	(.L_49 - .L_48)


	//   ....[0]....
.L_48:
        /*09dc*/ 	.word	0x00003210


	//   ....[1]....
        /*09e0*/ 	.word	0x000034a0


	//   ....[2]....
        /*09e4*/ 	.word	0x00003500


	//   ....[3]....
        /*09e8*/ 	.word	0x00004220


	//   ....[4]....
        /*09ec*/ 	.word	0x000051d0


	//   ....[5]....
        /*09f0*/ 	.word	0x00005210


	//   ....[6]....
        /*09f4*/ 	.word	0x00007de0


	//   ....[7]....
        /*09f8*/ 	.word	0x00007e60


	//   ....[8]....
        /*09fc*/ 	.word	0x00007e90


	//   ....[9]....
        /*0a00*/ 	.word	0x00007f00


	//----- nvinfo : EIATTR_MAX_THREADS
	.align		4
.L_49:
        /*0a04*/ 	.byte	0x04, 0x05
        /*0a06*/ 	.short	(.L_51 - .L_50)
.L_50:
        /*0a08*/ 	.word	0x00000100
        /*0a0c*/ 	.word	0x00000001
        /*0a10*/ 	.word	0x00000001


	//----- nvinfo : EIATTR_CRS_STACK_SIZE
	.align		4
.L_51:
        /*0a14*/ 	.byte	0x04, 0x1e
        /*0a16*/ 	.short	(.L_53 - .L_52)
.L_52:
        /*0a18*/ 	.word	0x00000000


	//----- nvinfo : EIATTR_CBANK_PARAM_SIZE
	.align		4
.L_53:
        /*0a1c*/ 	.byte	0x03, 0x19
        /*0a1e*/ 	.short	0x0800


	//----- nvinfo : EIATTR_PARAM_CBANK
	.align		4
        /*0a20*/ 	.byte	0x04, 0x0a
        /*0a22*/ 	.short	(.L_55 - .L_54)
	.align		4
.L_54:
        /*0a24*/ 	.word	index@(.nv.constant0._ZN7cutlass13device_kernelINS_4conv6kernel13ConvUniversalINS1_16ConvProblemShapeILNS1_8OperatorE0ELi2EEENS1_10collective14CollectiveConvINS1_47MainloopSm100TmaUmmaWarpSpecializedImplicitGemmILS5_0ELi16ELi2ELi1ELi2EN4cute5tupleIJNSA_1CILi1EEESD_SD_EEEEENSB_IJNSC_ILi128EEENSC_ILi64EEENSB_IJNSC_ILi32EEEEEEEEENS_6half_tESL_NSA_8TiledMMAINSA_8MMA_AtomIJNSA_20SM100_MMA_F16BF16_SSISL_SL_fLi128ELi64ELNSA_4UMMA5MajorE0ELSQ_0ELNSP_7ScaleInE0ELSR_0EEEEEENSA_6LayoutISE_NSB_IJNSC_ILi0EEESV_SV_EEEEENSB_IJNSA_10UnderscoreESY_SY_EEEEENS7_6detail27Sm100ImplicitGemmTileTraitsINSA_20SM90_TMA_LOAD_IM2COLENSA_14ComposedLayoutINSA_7SwizzleILi2ELi4ELi3EEENSA_18smem_ptr_flag_bitsILi16EEENSU_INSB_IJNSC_ILi8EEESI_EEENSB_IJSI_SD_EEEEEEEvEENS12_INSA_13SM90_TMA_LOADES1D_vEEEENS_8epilogue10collective18CollectiveEpilogueINS1I_23Sm100TmaWarpSpecializedILi3ELi2ELi32ELb1ELb0EEEJSK_NSB_IJNSU_ISG_SD_EENSU_ISI_SD_EEEEESL_NSB_IJNSB_IJlllEEESD_SV_EEESL_S1R_NS1I_6fusion15FusionCallbacksIS1M_NS1S_17LinearCombinationISL_fSL_fLNS_15FloatRoundStyleE2EEESK_S1P_JEEENSA_5SM1004TMEM4LOAD26SM100_TMEM_LOAD_32dp32b32xES13_S1D_NSA_39AutoVectorizingCopyWithAssumedAlignmentILi128EEENSA_21SM90_TMA_STORE_IM2COLES1D_S23_S23_EEEvvEEEEvNT_6ParamsE)
        /*0a28*/ 	.short	0x0380
        /*0a2a*/ 	.short	0x0800


	//----- nvinfo : EIATTR_SW_WAR
	.align		4
.L_55:
        /*0a2c*/ 	.byte	0x04, 0x36
        /*0a2e*/ 	.short	(.L_57 - .L_56)
.L_56:
        /*0a30*/ 	.word	0x00000008
.L_57:


//--------------------- .nv.callgraph             --------------------------
	.section	.nv.callgraph,"",@"SHT_CUDA_CALLGRAPH"
	.align	4
	.sectionentsize	8
	.align		4
        /*0000*/ 	.word	0x00000000
	.align		4
        /*0004*/ 	.word	0xffffffff
	.align		4
        /*0008*/ 	.word	index@(_ZN7cutlass13device_kernelINS_4conv6kernel13ConvUniversalINS1_16ConvProblemShapeILNS1_8OperatorE0ELi2EEENS1_10collective14CollectiveConvINS1_47MainloopSm100TmaUmmaWarpSpecializedImplicitGemmILS5_0ELi16ELi2ELi1ELi2EN4cute5tupleIJNSA_1CILi1EEESD_SD_EEEEENSB_IJNSC_ILi128EEENSC_ILi64EEENSB_IJNSC_ILi32EEEEEEEEENS_6half_tESL_NSA_8TiledMMAINSA_8MMA_AtomIJNSA_20SM100_MMA_F16BF16_SSISL_SL_fLi128ELi64ELNSA_4UMMA5MajorE0ELSQ_0ELNSP_7ScaleInE0ELSR_0EEEEEENSA_6LayoutISE_NSB_IJNSC_ILi0EEESV_SV_EEEEENSB_IJNSA_10UnderscoreESY_SY_EEEEENS7_6detail27Sm100ImplicitGemmTileTraitsINSA_20SM90_TMA_LOAD_IM2COLENSA_14ComposedLayoutINSA_7SwizzleILi2ELi4ELi3EEENSA_18smem_ptr_flag_bitsILi16EEENSU_INSB_IJNSC_ILi8EEESI_EEENSB_IJSI_SD_EEEEEEEvEENS12_INSA_13SM90_TMA_LOADES1D_vEEEENS_8epilogue10collective18CollectiveEpilogueINS1I_23Sm100TmaWarpSpecializedILi3ELi2ELi32ELb1ELb0EEEJSK_NSB_IJNSU_ISG_SD_EENSU_ISI_SD_EEEEESL_NSB_IJNSB_IJlllEEESD_SV_EEESL_S1R_NS1I_6fusion15FusionCallbacksIS1M_NS1S_17LinearCombinationISL_fSL_fLNS_15FloatRoundStyleE2EEESK_S1P_JEEENSA_5SM1004TMEM4LOAD26SM100_TMEM_LOAD_32dp32b32xES13_S1D_NSA_39AutoVectorizingCopyWithAssumedAlignmentILi128EEENSA_21SM90_TMA_STORE_IM2COLES1D_S23_S23_EEEvvEEEEvNT_6ParamsE)
	.align		4
        /*000c*/ 	.word	index@(__assertfail)
	.align		4
        /*0010*/ 	.word	0x00000000
	.align		4
        /*0014*/ 	.word	0xfffffffe
	.align		4
        /*0018*/ 	.word	0x00000000
	.align		4
        /*001c*/ 	.word	0xfffffffd
	.align		4
        /*0020*/ 	.word	0x00000000
	.align		4
        /*0024*/ 	.word	0xfffffffc


//--------------------- .nv.constant4             --------------------------
	.section	.nv.constant4,"a",@progbits
	.align	8
	.align		8
.nv.constant4:
        /*0000*/ 	.dword	__assertfail
	.align		8
        /*0008*/ 	.dword	__unnamed_1
	.align		8
        /*0010*/ 	.dword	__unnamed_2
	.align		8
        /*0018*/ 	.dword	_ZN39_INTERNAL_3449090d_4_k_cu_de45d578_31054cuda3std3__45__cpo5beginE
	.align		8
        /*0020*/ 	.dword	_ZN39_INTERNAL_3449090d_4_k_cu_de45d578_31054cuda3std3__45__cpo3endE
	.align		8
        /*0028*/ 	.dword	_ZN39_INTERNAL_3449090d_4_k_cu_de45d578_31054cuda3std3__45__cpo6cbeginE
	.align		8
        /*0030*/ 	.dword	_ZN39_INTERNAL_3449090d_4_k_cu_de45d578_31054cuda3std3__45__cpo4cendE
	.align		8
        /*0038*/ 	.dword	_ZN39_INTERNAL_3449090d_4_k_cu_de45d578_31054cuda3std3__441_GLOBAL__N__3449090d_4_k_cu_de45d578_31056ignoreE
	.align		8
        /*0040*/ 	.dword	_ZN39_INTERNAL_3449090d_4_k_cu_de45d578_31054cuda3std3__419piecewise_constructE
	.align		8
        /*0048*/ 	.dword	_ZN39_INTERNAL_3449090d_4_k_cu_de45d578_31054cuda3std3__48in_placeE
	.align		8
        /*0050*/ 	.dword	_ZN39_INTERNAL_3449090d_4_k_cu_de45d578_31054cuda3std6ranges3__45__cpo4swapE
	.align		8
        /*0058*/ 	.dword	_ZN39_INTERNAL_3449090d_4_k_cu_de45d578_31054cuda3std6ranges3__45__cpo9iter_moveE
	.align		8
        /*0060*/ 	.dword	_ZN39_INTERNAL_3449090d_4_k_cu_de45d578_31054cute7productE
	.align		8
        /*0068*/ 	.dword	_ZN39_INTERNAL_3449090d_4_k_cu_de45d578_31054cute1_E
	.align		8
        /*0070*/ 	.dword	$str$27
	.align		8
        /*0078*/ 	.dword	$str$28
	.align		8
        /*0080*/ 	.dword	$str$29
	.align		8
        /*0088*/ 	.dword	$str$30


//--------------------- .text._ZN7cutlass13device_kernelINS_4conv6kernel13ConvUniversalINS1_16ConvProblemShapeILNS1_8OperatorE0ELi2EEENS1_10collective14CollectiveConvINS1_47MainloopSm100TmaUmmaWarpSpecializedImplicitGemmILS5_0ELi16ELi2ELi1ELi2EN4cute5tupleIJNSA_1CILi1EEESD_SD_EEEEENSB_IJNSC_ILi128EEENSC_ILi64EEENSB_IJNSC_ILi32EEEEEEEEENS_6half_tESL_NSA_8TiledMMAINSA_8MMA_AtomIJNSA_20SM100_MMA_F16BF16_SSISL_SL_fLi128ELi64ELNSA_4UMMA5MajorE0ELSQ_0ELNSP_7ScaleInE0ELSR_0EEEEEENSA_6LayoutISE_NSB_IJNSC_ILi0EEESV_SV_EEEEENSB_IJNSA_10UnderscoreESY_SY_EEEEENS7_6detail27Sm100ImplicitGemmTileTraitsINSA_20SM90_TMA_LOAD_IM2COLENSA_14ComposedLayoutINSA_7SwizzleILi2ELi4ELi3EEENSA_18smem_ptr_flag_bitsILi16EEENSU_INSB_IJNSC_ILi8EEESI_EEENSB_IJSI_SD_EEEEEEEvEENS12_INSA_13SM90_TMA_LOADES1D_vEEEENS_8epilogue10collective18CollectiveEpilogueINS1I_23Sm100TmaWarpSpecializedILi3ELi2ELi32ELb1ELb0EEEJSK_NSB_IJNSU_ISG_SD_EENSU_ISI_SD_EEEEESL_NSB_IJNSB_IJlllEEESD_SV_EEESL_S1R_NS1I_6fusion15FusionCallbacksIS1M_NS1S_17LinearCombinationISL_fSL_fLNS_15FloatRoundStyleE2EEESK_S1P_JEEENSA_5SM1004TMEM4LOAD26SM100_TMEM_LOAD_32dp32b32xES13_S1D_NSA_39AutoVectorizingCopyWithAssumedAlignmentILi128EEENSA_21SM90_TMA_STORE_IM2COLES1D_S23_S23_EEEvvEEEEvNT_6ParamsE --------------------------
	.section	.text._ZN7cutlass13device_kernelINS_4conv6kernel13ConvUniversalINS1_16ConvProblemShapeILNS1_8OperatorE0ELi2EEENS1_10collective14CollectiveConvINS1_47MainloopSm100TmaUmmaWarpSpecializedImplicitGemmILS5_0ELi16ELi2ELi1ELi2EN4cute5tupleIJNSA_1CILi1EEESD_SD_EEEEENSB_IJNSC_ILi128EEENSC_ILi64EEENSB_IJNSC_ILi32EEEEEEEEENS_6half_tESL_NSA_8TiledMMAINSA_8MMA_AtomIJNSA_20SM100_MMA_F16BF16_SSISL_SL_fLi128ELi64ELNSA_4UMMA5MajorE0ELSQ_0ELNSP_7ScaleInE0ELSR_0EEEEEENSA_6LayoutISE_NSB_IJNSC_ILi0EEESV_SV_EEEEENSB_IJNSA_10UnderscoreESY_SY_EEEEENS7_6detail27Sm100ImplicitGemmTileTraitsINSA_20SM90_TMA_LOAD_IM2COLENSA_14ComposedLayoutINSA_7SwizzleILi2ELi4ELi3EEENSA_18smem_ptr_flag_bitsILi16EEENSU_INSB_IJNSC_ILi8EEESI_EEENSB_IJSI_SD_EEEEEEEvEENS12_INSA_13SM90_TMA_LOADES1D_vEEEENS_8epilogue10collective18CollectiveEpilogueINS1I_23Sm100TmaWarpSpecializedILi3ELi2ELi32ELb1ELb0EEEJSK_NSB_IJNSU_ISG_SD_EENSU_ISI_SD_EEEEESL_NSB_IJNSB_IJlllEEESD_SV_EEESL_S1R_NS1I_6fusion15FusionCallbacksIS1M_NS1S_17LinearCombinationISL_fSL_fLNS_15FloatRoundStyleE2EEESK_S1P_JEEENSA_5SM1004TMEM4LOAD26SM100_TMEM_LOAD_32dp32b32xES13_S1D_NSA_39AutoVectorizingCopyWithAssumedAlignmentILi128EEENSA_21SM90_TMA_STORE_IM2COLES1D_S23_S23_EEEvvEEEEvNT_6ParamsE,"ax",@progbits
	.align	128
.text._ZN7cutlass13device_kernelINS_4conv6kernel13ConvUniversalINS1_16ConvProblemShapeILNS1_8OperatorE0ELi2EEENS1_10collective14CollectiveConvINS1_47MainloopSm100TmaUmmaWarpSpecializedImplicitGemmILS5_0ELi16ELi2ELi1ELi2EN4cute5tupleIJNSA_1CILi1EEESD_SD_EEEEENSB_IJNSC_ILi128EEENSC_ILi64EEENSB_IJNSC_ILi32EEEEEEEEENS_6half_tESL_NSA_8TiledMMAINSA_8MMA_AtomIJNSA_20SM100_MMA_F16BF16_SSISL_SL_fLi128ELi64ELNSA_4UMMA5MajorE0ELSQ_0ELNSP_7ScaleInE0ELSR_0EEEEEENSA_6LayoutISE_NSB_IJNSC_ILi0EEESV_SV_EEEEENSB_IJNSA_10UnderscoreESY_SY_EEEEENS7_6detail27Sm100ImplicitGemmTileTraitsINSA_20SM90_TMA_LOAD_IM2COLENSA_14ComposedLayoutINSA_7SwizzleILi2ELi4ELi3EEENSA_18smem_ptr_flag_bitsILi16EEENSU_INSB_IJNSC_ILi8EEESI_EEENSB_IJSI_SD_EEEEEEEvEENS12_INSA_13SM90_TMA_LOADES1D_vEEEENS_8epilogue10collective18CollectiveEpilogueINS1I_23Sm100TmaWarpSpecializedILi3ELi2ELi32ELb1ELb0EEEJSK_NSB_IJNSU_ISG_SD_EENSU_ISI_SD_EEEEESL_NSB_IJNSB_IJlllEEESD_SV_EEESL_S1R_NS1I_6fusion15FusionCallbacksIS1M_NS1S_17LinearCombinationISL_fSL_fLNS_15FloatRoundStyleE2EEESK_S1P_JEEENSA_5SM1004TMEM4LOAD26SM100_TMEM_LOAD_32dp32b32xES13_S1D_NSA_39AutoVectorizingCopyWithAssumedAlignmentILi128EEENSA_21SM90_TMA_STORE_IM2COLES1D_S23_S23_EEEvvEEEEvNT_6ParamsE:
        .type           _ZN7cutlass13device_kernelINS_4conv6kernel13ConvUniversalINS1_16ConvProblemShapeILNS1_8OperatorE0ELi2EEENS1_10collective14CollectiveConvINS1_47MainloopSm100TmaUmmaWarpSpecializedImplicitGemmILS5_0ELi16ELi2ELi1ELi2EN4cute5tupleIJNSA_1CILi1EEESD_SD_EEEEENSB_IJNSC_ILi128EEENSC_ILi64EEENSB_IJNSC_ILi32EEEEEEEEENS_6half_tESL_NSA_8TiledMMAINSA_8MMA_AtomIJNSA_20SM100_MMA_F16BF16_SSISL_SL_fLi128ELi64ELNSA_4UMMA5MajorE0ELSQ_0ELNSP_7ScaleInE0ELSR_0EEEEEENSA_6LayoutISE_NSB_IJNSC_ILi0EEESV_SV_EEEEENSB_IJNSA_10UnderscoreESY_SY_EEEEENS7_6detail27Sm100ImplicitGemmTileTraitsINSA_20SM90_TMA_LOAD_IM2COLENSA_14ComposedLayoutINSA_7SwizzleILi2ELi4ELi3EEENSA_18smem_ptr_flag_bitsILi16EEENSU_INSB_IJNSC_ILi8EEESI_EEENSB_IJSI_SD_EEEEEEEvEENS12_INSA_13SM90_TMA_LOADES1D_vEEEENS_8epilogue10collective18CollectiveEpilogueINS1I_23Sm100TmaWarpSpecializedILi3ELi2ELi32ELb1ELb0EEEJSK_NSB_IJNSU_ISG_SD_EENSU_ISI_SD_EEEEESL_NSB_IJNSB_IJlllEEESD_SV_EEESL_S1R_NS1I_6fusion15FusionCallbacksIS1M_NS1S_17LinearCombinationISL_fSL_fLNS_15FloatRoundStyleE2EEESK_S1P_JEEENSA_5SM1004TMEM4LOAD26SM100_TMEM_LOAD_32dp32b32xES13_S1D_NSA_39AutoVectorizingCopyWithAssumedAlignmentILi128EEENSA_21SM90_TMA_STORE_IM2COLES1D_S23_S23_EEEvvEEEEvNT_6ParamsE,@function
        .size           _ZN7cutlass13device_kernelINS_4conv6kernel13ConvUniversalINS1_16ConvProblemShapeILNS1_8OperatorE0ELi2EEENS1_10collective14CollectiveConvINS1_47MainloopSm100TmaUmmaWarpSpecializedImplicitGemmILS5_0ELi16ELi2ELi1ELi2EN4cute5tupleIJNSA_1CILi1EEESD_SD_EEEEENSB_IJNSC_ILi128EEENSC_ILi64EEENSB_IJNSC_ILi32EEEEEEEEENS_6half_tESL_NSA_8TiledMMAINSA_8MMA_AtomIJNSA_20SM100_MMA_F16BF16_SSISL_SL_fLi128ELi64ELNSA_4UMMA5MajorE0ELSQ_0ELNSP_7ScaleInE0ELSR_0EEEEEENSA_6LayoutISE_NSB_IJNSC_ILi0EEESV_SV_EEEEENSB_IJNSA_10UnderscoreESY_SY_EEEEENS7_6detail27Sm100ImplicitGemmTileTraitsINSA_20SM90_TMA_LOAD_IM2COLENSA_14ComposedLayoutINSA_7SwizzleILi2ELi4ELi3EEENSA_18smem_ptr_flag_bitsILi16EEENSU_INSB_IJNSC_ILi8EEESI_EEENSB_IJSI_SD_EEEEEEEvEENS12_INSA_13SM90_TMA_LOADES1D_vEEEENS_8epilogue10collective18CollectiveEpilogueINS1I_23Sm100TmaWarpSpecializedILi3ELi2ELi32ELb1ELb0EEEJSK_NSB_IJNSU_ISG_SD_EENSU_ISI_SD_EEEEESL_NSB_IJNSB_IJlllEEESD_SV_EEESL_S1R_NS1I_6fusion15FusionCallbacksIS1M_NS1S_17LinearCombinationISL_fSL_fLNS_15FloatRoundStyleE2EEESK_S1P_JEEENSA_5SM1004TMEM4LOAD26SM100_TMEM_LOAD_32dp32b32xES13_S1D_NSA_39AutoVectorizingCopyWithAssumedAlignmentILi128EEENSA_21SM90_TMA_STORE_IM2COLES1D_S23_S23_EEEvvEEEEvNT_6ParamsE,(.L_x_180 - _ZN7cutlass13device_kernelINS_4conv6kernel13ConvUniversalINS1_16ConvProblemShapeILNS1_8OperatorE0ELi2EEENS1_10collective14CollectiveConvINS1_47MainloopSm100TmaUmmaWarpSpecializedImplicitGemmILS5_0ELi16ELi2ELi1ELi2EN4cute5tupleIJNSA_1CILi1EEESD_SD_EEEEENSB_IJNSC_ILi128EEENSC_ILi64EEENSB_IJNSC_ILi32EEEEEEEEENS_6half_tESL_NSA_8TiledMMAINSA_8MMA_AtomIJNSA_20SM100_MMA_F16BF16_SSISL_SL_fLi128ELi64ELNSA_4UMMA5MajorE0ELSQ_0ELNSP_7ScaleInE0ELSR_0EEEEEENSA_6LayoutISE_NSB_IJNSC_ILi0EEESV_SV_EEEEENSB_IJNSA_10UnderscoreESY_SY_EEEEENS7_6detail27Sm100ImplicitGemmTileTraitsINSA_20SM90_TMA_LOAD_IM2COLENSA_14ComposedLayoutINSA_7SwizzleILi2ELi4ELi3EEENSA_18smem_ptr_flag_bitsILi16EEENSU_INSB_IJNSC_ILi8EEESI_EEENSB_IJSI_SD_EEEEEEEvEENS12_INSA_13SM90_TMA_LOADES1D_vEEEENS_8epilogue10collective18CollectiveEpilogueINS1I_23Sm100TmaWarpSpecializedILi3ELi2ELi32ELb1ELb0EEEJSK_NSB_IJNSU_ISG_SD_EENSU_ISI_SD_EEEEESL_NSB_IJNSB_IJlllEEESD_SV_EEESL_S1R_NS1I_6fusion15FusionCallbacksIS1M_NS1S_17LinearCombinationISL_fSL_fLNS_15FloatRoundStyleE2EEESK_S1P_JEEENSA_5SM1004TMEM4LOAD26SM100_TMEM_LOAD_32dp32b32xES13_S1D_NSA_39AutoVectorizingCopyWithAssumedAlignmentILi128EEENSA_21SM90_TMA_STORE_IM2COLES1D_S23_S23_EEEvvEEEEvNT_6ParamsE)
        .other          _ZN7cutlass13device_kernelINS_4conv6kernel13ConvUniversalINS1_16ConvProblemShapeILNS1_8OperatorE0ELi2EEENS1_10collective14CollectiveConvINS1_47MainloopSm100TmaUmmaWarpSpecializedImplicitGemmILS5_0ELi16ELi2ELi1ELi2EN4cute5tupleIJNSA_1CILi1EEESD_SD_EEEEENSB_IJNSC_ILi128EEENSC_ILi64EEENSB_IJNSC_ILi32EEEEEEEEENS_6half_tESL_NSA_8TiledMMAINSA_8MMA_AtomIJNSA_20SM100_MMA_F16BF16_SSISL_SL_fLi128ELi64ELNSA_4UMMA5MajorE0ELSQ_0ELNSP_7ScaleInE0ELSR_0EEEEEENSA_6LayoutISE_NSB_IJNSC_ILi0EEESV_SV_EEEEENSB_IJNSA_10UnderscoreESY_SY_EEEEENS7_6detail27Sm100ImplicitGemmTileTraitsINSA_20SM90_TMA_LOAD_IM2COLENSA_14ComposedLayoutINSA_7SwizzleILi2ELi4ELi3EEENSA_18smem_ptr_flag_bitsILi16EEENSU_INSB_IJNSC_ILi8EEESI_EEENSB_IJSI_SD_EEEEEEEvEENS12_INSA_13SM90_TMA_LOADES1D_vEEEENS_8epilogue10collective18CollectiveEpilogueINS1I_23Sm100TmaWarpSpecializedILi3ELi2ELi32ELb1ELb0EEEJSK_NSB_IJNSU_ISG_SD_EENSU_ISI_SD_EEEEESL_NSB_IJNSB_IJlllEEESD_SV_EEESL_S1R_NS1I_6fusion15FusionCallbacksIS1M_NS1S_17LinearCombinationISL_fSL_fLNS_15FloatRoundStyleE2EEESK_S1P_JEEENSA_5SM1004TMEM4LOAD26SM100_TMEM_LOAD_32dp32b32xES13_S1D_NSA_39AutoVectorizingCopyWithAssumedAlignmentILi128EEENSA_21SM90_TMA_STORE_IM2COLES1D_S23_S23_EEEvvEEEEvNT_6ParamsE,@"STO_CUDA_ENTRY STV_DEFAULT"
_ZN7cutlass13device_kernelINS_4conv6kernel13ConvUniversalINS1_16ConvProblemShapeILNS1_8OperatorE0ELi2EEENS1_10collective14CollectiveConvINS1_47MainloopSm100TmaUmmaWarpSpecializedImplicitGemmILS5_0ELi16ELi2ELi1ELi2EN4cute5tupleIJNSA_1CILi1EEESD_SD_EEEEENSB_IJNSC_ILi128EEENSC_ILi64EEENSB_IJNSC_ILi32EEEEEEEEENS_6half_tESL_NSA_8TiledMMAINSA_8MMA_AtomIJNSA_20SM100_MMA_F16BF16_SSISL_SL_fLi128ELi64ELNSA_4UMMA5MajorE0ELSQ_0ELNSP_7ScaleInE0ELSR_0EEEEEENSA_6LayoutISE_NSB_IJNSC_ILi0EEESV_SV_EEEEENSB_IJNSA_10UnderscoreESY_SY_EEEEENS7_6detail27Sm100ImplicitGemmTileTraitsINSA_20SM90_TMA_LOAD_IM2COLENSA_14ComposedLayoutINSA_7SwizzleILi2ELi4ELi3EEENSA_18smem_ptr_flag_bitsILi16EEENSU_INSB_IJNSC_ILi8EEESI_EEENSB_IJSI_SD_EEEEEEEvEENS12_INSA_13SM90_TMA_LOADES1D_vEEEENS_8epilogue10collective18CollectiveEpilogueINS1I_23Sm100TmaWarpSpecializedILi3ELi2ELi32ELb1ELb0EEEJSK_NSB_IJNSU_ISG_SD_EENSU_ISI_SD_EEEEESL_NSB_IJNSB_IJlllEEESD_SV_EEESL_S1R_NS1I_6fusion15FusionCallbacksIS1M_NS1S_17LinearCombinationISL_fSL_fLNS_15FloatRoundStyleE2EEESK_S1P_JEEENSA_5SM1004TMEM4LOAD26SM100_TMEM_LOAD_32dp32b32xES13_S1D_NSA_39AutoVectorizingCopyWithAssumedAlignmentILi128EEENSA_21SM90_TMA_STORE_IM2COLES1D_S23_S23_EEEvvEEEEvNT_6ParamsE:
[----:B------:R-:W1:Y:S01]  /*0000*/  LDC R1, c[0x0][0x37c] ;  /* 0x0000df00ff017b82 */ /* 0x000e620000000800 */
[----:B------:R-:W2:Y:S07]  /*0010*/  S2R R102, SR_TID.X ;  /* 0x0000000000667919 */ /* 0x000eae0000002100 */
[----:B------:R-:W3:Y:S01]  /*0020*/  LDC.64 R2, c[0x0][0x890] ;  /* 0x00022400ff027b82 */ /* 0x000ee20000000a00 */
[----:B------:R-:W4:Y:S01]  /*0030*/  LDCU.64 UR50, c[0x0][0x358] ;  /* 0x00006b00ff3277ac */ /* 0x000f220008000a00 */
[----:B-1----:R-:W-:Y:S01]  /*0040*/  VIADD R1, R1, 0xfffffff8 ;  /* 0xfffffff801017836 */ /* 0x002fe20000000000 */
[----:B------:R-:W-:-:S02]  /*0050*/  PRMT R92, RZ, 0x7610, R92 ;  /* 0x00007610ff5c7816 */ /* 0x000fc4000000005c */
[----:B------:R-:W-:Y:S02]  /*0060*/  ELECT P2, URZ, PT ;  /* 0x0000000000ff782f */ /* 0x000fe40003840000 */
[----:B---3--:R-:W-:-:S04]  /*0070*/  ISETP.NE.U32.AND P0, PT, R2, RZ, PT ;  /* 0x000000ff0200720c */ /* 0x008fc80003f05070 */
[----:B------:R-:W-:Y:S02]  /*0080*/  ISETP.NE.AND.EX P0, PT, R3, RZ, PT, P0 ;  /* 0x000000ff0300720c */ /* 0x000fe40003f05300 */
[----:B--2---:R-:W-:-:S05]  /*0090*/  SHF.R.U32.HI R100, RZ, 0x5, R102 ;  /* 0x00000005ff647819 */ /* 0x004fca0000011666 */
[----:B------:R-:W1:Y:S02]  /*00a0*/  SHFL.IDX PT, R0, R100, RZ, 0x1f ;  /* 0x00001fff64007589 */ /* 0x000e6400000e0000 */
[----:B-1----:R-:W-:-:S04]  /*00b0*/  R2UR UR6, R0 ;  /* 0x00000000000672ca */ /* 0x002fc800000e0000 */
[----:B----4-:R-:W-:Y:S05]  /*00c0*/  @P0 BRA `(.L_x_0) ;  /* 0x00000000002c0947 */ /* 0x010fea0003800000 */
[----:B------:R-:W1:Y:S02]  /*00d0*/  LDCU.64 UR4, c[0x0][0x888] ;  /* 0x00011100ff0477ac */ /* 0x000e640008000a00 */
[----:B-1----:R-:W-:-:S04]  /*00e0*/  UISETP.NE.U32.AND UP0, UPT, UR4, URZ, UPT ;  /* 0x000000ff0400728c */ /* 0x002fc8000bf05070 */
[----:B------:R-:W-:-:S09]  /*00f0*/  UISETP.NE.AND.EX UP0, UPT, UR5, URZ, UPT, UP0 ;  /* 0x000000ff0500728c */ /* 0x000fd2000bf05300 */
[----:B------:R-:W-:Y:S05]  /*0100*/  BRA.U !UP0, `(.L_x_1) ;  /* 0x0000000108107547 */ /* 0x000fea000b800000 */
[----:B------:R-:W1:Y:S02]  /*0110*/  LDC.64 R4, c[0x0][0x888] ;  /* 0x00022200ff047b82 */ /* 0x000e640000000a00 */
[----:B-1----:R1:W5:Y:S01]  /*0120*/  LDG.E R49, desc[UR50][R4.64] ;  /* 0x0000003204317981 */ /* 0x002362000c1e1900 */
[----:B------:R-:W-:Y:S01]  /*0130*/  HFMA2 R92, -RZ, RZ, 0, 5.9604644775390625e-08 ;  /* 0x00000001ff5c7431 */ /* 0x000fe200000001ff */
[----:B------:R-:W-:Y:S05]  /*0140*/  BRA `(.L_x_0) ;  /* 0x00000000000c7947 */ /* 0x000fea0003800000 */
.L_x_1:
[----:B------:R-:W1:Y:S01]  /*0150*/  LDCU UR4, c[0x0][0x880] ;  /* 0x00011000ff0477ac */ /* 0x000e620008000800 */
[----:B------:R-:W-:Y:S01]  /*0160*/  HFMA2 R92, -RZ, RZ, 0, 5.9604644775390625e-08 ;  /* 0x00000001ff5c7431 */ /* 0x000fe200000001ff */
[----:B-1----:R-:W-:-:S07]  /*0170*/  MOV R49, UR4 ;  /* 0x0000000400317c02 */ /* 0x002fce0008000f00 */
.L_x_0:
[----:B------:R-:W2:Y:S02]  /*0180*/  LDCU.64 UR4, c[0x0][0x8b0] ;  /* 0x00011600ff0477ac */ /* 0x000ea40008000a00 */
[----:B--2---:R-:W-:-:S04]  /*0190*/  UISETP.NE.U32.AND UP0, UPT, UR4, URZ, UPT ;  /* 0x000000ff0400728c */ /* 0x004fc8000bf05070 */
[----:B------:R-:W-:-:S09]  /*01a0*/  UISETP.NE.AND.EX UP0, UPT, UR5, URZ, UPT, UP0 ;  /* 0x000000ff0500728c */ /* 0x000fd2000bf05300 */
[----:B------:R-:W-:Y:S05]  /*01b0*/  BRA.U UP0, `(.L_x_2) ;  /* 0x0000000100247547 */ /* 0x000fea000b800000 */
[----:B------:R-:W2:Y:S02]  /*01c0*/  LDCU.64 UR4, c[0x0][0x8a8] ;  /* 0x00011500ff0477ac */ /* 0x000ea40008000a00 */
[----:B--2---:R-:W-:-:S04]  /*01d0*/  UISETP.NE.U32.AND UP0, UPT, UR4, URZ, UPT ;  /* 0x000000ff0400728c */ /* 0x004fc8000bf05070 */
[----:B------:R-:W-:-:S09]  /*01e0*/  UISETP.NE.AND.EX UP0, UPT, UR5, URZ, UPT, UP0 ;  /* 0x000000ff0500728c */ /* 0x000fd2000bf05300 */
[----:B------:R-:W-:Y:S05]  /*01f0*/  BRA.U !UP0, `(.L_x_3) ;  /* 0x00000001080c7547 */ /* 0x000fea000b800000 */
[----:B-1----:R-:W1:Y:S02]  /*0200*/  LDC.64 R4, c[0x0][0x8a8] ;  /* 0x00022a00ff047b82 */ /* 0x002e640000000a00 */
[----:B-1----:R2:W5:Y:S01]  /*0210*/  LDG.E R47, desc[UR50][R4.64] ;  /* 0x00000032042f7981 */ /* 0x002562000c1e1900 */
[----:B------:R-:W-:Y:S05]  /*0220*/  BRA `(.L_x_2) ;  /* 0x0000000000087947 */ /* 0x000fea0003800000 */
.L_x_3:
[----:B------:R-:W2:Y:S02]  /*0230*/  LDCU UR4, c[0x0][0x8a0] ;  /* 0x00011400ff0477ac */ /* 0x000ea40008000800 */
[----:B--2---:R-:W-:Y:S02]  /*0240*/  MOV R47, UR4 ;  /* 0x00000004002f7c02 */ /* 0x004fe40008000f00 */
.L_x_2:
[----:B-12---:R-:W1:Y:S01]  /*0250*/  LDC.64 R4, c[0x0][0x888] ;  /* 0x00022200ff047b82 */ /* 0x006e620000000a00 */
[----:B------:R-:W-:Y:S01]  /*0260*/  IMAD.U32 R0, RZ, RZ, UR6 ;  /* 0x00000006ff007e24 */ /* 0x000fe2000f8e00ff */
[----:B------:R-:W-:Y:S01]  /*0270*/  ISETP.EQ.U32.AND P4, PT, R2, RZ, PT ;  /* 0x000000ff0200720c */ /* 0x000fe20003f82070 */
[----:B------:R-:W-:Y:S03]  /*0280*/  BSSY.RECONVERGENT B0, `(.L_x_4) ;  /* 0x0000012000007945 */ /* 0x000fe60003800200 */
[----:B------:R-:W-:Y:S02]  /*0290*/  ISETP.NE.OR P1, PT, R0, 0x1, !P2 ;  /* 0x000000010000780c */ /* 0x000fe40005725670 */
[----:B-1----:R-:W-:-:S04]  /*02a0*/  ISETP.NE.U32.AND P0, PT, R4, RZ, PT ;  /* 0x000000ff0400720c */ /* 0x002fc80003f05070 */
[----:B------:R-:W-:-:S13]  /*02b0*/  ISETP.NE.AND.EX P0, PT, R5, RZ, PT, P0 ;  /* 0x000000ff0500720c */ /* 0x000fda0003f05300 */
[----:B------:R-:W-:Y:S01]  /*02c0*/  VOTEU.ANY UP4, P0 ;  /* 0x0000000000ff7886 */ /* 0x000fe20000080100 */
[----:B------:R-:W-:Y:S02]  /*02d0*/  PLOP3.LUT P3, PT, PT, PT, UP4, 0x80, 0x8 ;  /* 0x000000000008781c */ /* 0x000fe40003f6f048 */
[----:B------:R-:W-:Y:S02]  /*02e0*/  ISETP.NE.OR P0, PT, R0, 0x3, !P2 ;  /* 0x000000030000780c */ /* 0x000fe40005705670 */
[----:B------:R-:W-:-:S04]  /*02f0*/  ISETP.EQ.OR.EX P5, PT, R3, RZ, !P3, P4 ;  /* 0x000000ff0300720c */ /* 0x000fc80005fa2740 */
[----:B------:R-:W-:Y:S01]  /*0300*/  P2R R101, PR, RZ, 0x20 ;  /* 0x00000020ff657803 */ /* 0x000fe20000000000 */
[----:B------:R-:W-:Y:S05]  /*0310*/  @P1 BRA `(.L_x_5) ;  /* 0x0000000000201947 */ /* 0x000fea0003800000 */
[----:B------:R-:W1:Y:S02]  /*0320*/  LDCU.64 UR4, c[0x0][0x348] ;  /* 0x00006900ff0477ac */ /* 0x000e640008000a00 */
[----:B-1----:R-:W-:Y:S02]  /*0330*/  UIADD3 UR8, UP1, UPT, UR4, 0x80, URZ ;  /* 0x0000008004087890 */ /* 0x002fe4000ff3e0ff */
[----:B------:R-:W-:Y:S02]  /*0340*/  UIADD3 UR4, UP0, UPT, UR4, 0x180, URZ ;  /* 0x0000018004047890 */ /* 0x000fe4000ff1e0ff */
[----:B------:R-:W-:Y:S02]  /*0350*/  UIADD3.X UR9, UPT, UPT, URZ, UR5, URZ, UP1, !UPT ;  /* 0x00000005ff097290 */ /* 0x000fe40008ffe4ff */
[----:B------:R-:W-:-:S07]  /*0360*/  UIADD3.X UR5, UPT, UPT, URZ, UR5, URZ, UP0, !UPT ;  /* 0x00000005ff057290 */ /* 0x000fce00087fe4ff */
[----:B------:R1:W-:Y:S02]  /*0370*/  UTMACCTL.PF [UR8] ;  /* 0x00000000080079b9 */ /* 0x0003e40008040000 */
[----:B------:R1:W-:Y:S02]  /*0380*/  UTMACCTL.PF [UR4] ;  /* 0x00000000040079b9 */ /* 0x0003e40008040000 */
[----:B-1----:R-:W-:Y:S01]  /*0390*/  NOP ;  /* 0x0000000000007918 */ /* 0x002fe20000000000 */
.L_x_5:
[----:B------:R-:W-:Y:S05]  /*03a0*/  BSYNC.RECONVERGENT B0 ;  /* 0x0000000000007941 */ /* 0x000fea0003800200 */
.L_x_4:
[----:B------:R-:W-:Y:S04]  /*03b0*/  BSSY.RECONVERGENT B0, `(.L_x_6) ;  /* 0x000000a000007945 */ /* 0x000fe80003800200 */
        /* <DEDUP_REMOVED lines=9> */
.L_x_7:
[----:B------:R-:W-:Y:S05]  /*0450*/  BSYNC.RECONVERGENT B0 ;  /* 0x0000000000007941 */ /* 0x000fea0003800200 */
.L_x_6:
[----:B------:R-:W-:Y:S01]  /*0460*/  UPLOP3.LUT UP1, UPT, UPT, UPT, UPT, 0x80, 0x8 ;  /* 0x000000000008789c */ /* 0x000fe20003f2f070 */
[----:B------:R-:W-:Y:S10]  /*0470*/  @!P5 BRA `(.L_x_8) ;  /* 0x000000000024d947 */ /* 0x000ff40003800000 */
[----:B------:R-:W-:Y:S01]  /*0480*/  ISETP.NE.U32.AND P1, PT, R2, RZ, PT ;  /* 0x000000ff0200720c */ /* 0x000fe20003f25070 */
[----:B------:R-:W-:Y:S01]  /*0490*/  USEL UR4, URZ, 0xffffffff, UP4 ;  /* 0xffffffffff047887 */ /* 0x000fe2000a000000 */
[----:B-----5:R-:W-:Y:S02]  /*04a0*/  FSETP.NEU.AND P0, PT, R49, RZ, PT ;  /* 0x000000ff3100720b */ /* 0x020fe40003f0d000 */
[----:B------:R-:W-:-:S11]  /*04b0*/  ISETP.NE.AND.EX P1, PT, R3, RZ, PT, P1 ;  /* 0x000000ff0300720c */ /* 0x000fd60003f25310 */
[----:B------:R-:W-:Y:S02]  /*04c0*/  VOTEU.ANY UP0, P0 ;  /* 0x0000000000ff7886 */ /* 0x000fe40000000100 */
[----:B------:R-:W-:-:S05]  /*04d0*/  VOTEU.ANY UP1, P1 ;  /* 0x0000000000ff7886 */ /* 0x000fca0000820100 */
[----:B------:R-:W-:-:S04]  /*04e0*/  @!UP1 USEL UR4, URZ, 0xffffffff, UP0 ;  /* 0xffffffffff049887 */ /* 0x000fc80008000000 */
[----:B------:R-:W-:-:S04]  /*04f0*/  ULOP3.LUT UR4, UR4, 0x1, URZ, 0xc0, !UPT ;  /* 0x0000000104047892 */ /* 0x000fc8000f8ec0ff */
[----:B------:R-:W-:-:S11]  /*0500*/  UISETP.NE.U32.AND UP1, UPT, UR4, 0x1, UPT ;  /* 0x000000010400788c */ /* 0x000fd6000bf25070 */
.L_x_8:
[----:B------:R-:W1:Y:S01]  /*0510*/  SHFL.IDX PT, R2, R100, RZ, 0x1f ;  /* 0x00001fff64027589 */ /* 0x000e6200000e0000 */
[----:B------:R-:W-:-:S04]  /*0520*/  UISETP.NE.AND UP0, UPT, UR6, 0x2, UPT ;  /* 0x000000020600788c */ /* 0x000fc8000bf05270 */
[----:B------:R-:W-:Y:S01]  /*0530*/  USEL UR15, URZ, 0x1, UP0 ;  /* 0x00000001ff0f7887 */ /* 0x000fe20008000000 */
[----:B-1----:R-:W-:-:S13]  /*0540*/  ISETP.NE.AND P0, PT, R2, RZ, PT ;  /* 0x000000ff0200720c */ /* 0x002fda0003f05270 */
[----:B------:R-:W-:Y:S05]  /*0550*/  @P0 BRA `(.L_x_9) ;  /* 0x0000000000b40947 */ /* 0x000fea0003800000 */
[----:B------:R-:W-:Y:S01]  /*0560*/  ELECT P0, URZ, PT ;  /* 0x0000000000ff782f */ /* 0x000fe20003800000 */
[----:B------:R-:W-:-:S12]  /*0570*/  BSSY.RECONVERGENT B0, `(.L_x_9) ;  /* 0x000002b000007945 */ /* 0x000fd80003800200 */
[----:B------:R-:W-:Y:S05]  /*0580*/  @!P0 BRA `(.L_x_10) ;  /* 0x0000000000a48947 */ /* 0x000fea0003800000 */
[----:B------:R-:W1:Y:S01]  /*0590*/  S2UR UR5, SR_CgaCtaId ;  /* 0x00000000000579c3 */ /* 0x000e620000008800 */
[----:B------:R-:W-:Y:S01]  /*05a0*/  UMOV UR7, 0x400 ;  /* 0x0000040000077882 */ /* 0x000fe20000000000 */
[----:B------:R-:W-:Y:S02]  /*05b0*/  UMOV UR4, 0x1 ;  /* 0x0000000100047882 */ /* 0x000fe40000000000 */
[----:B------:R-:W-:-:S04]  /*05c0*/  UIADD3 UR8, UPT, UPT, -UR4, 0x100000, URZ ;  /* 0x0010000004087890 */ /* 0x000fc8000fffe1ff */
[----:B------:R-:W-:Y:S02]  /*05d0*/  USHF.L.U32 UR9, UR8, 0xb, URZ ;  /* 0x0000000b08097899 */ /* 0x000fe400080006ff */
[----:B------:R-:W-:Y:S02]  /*05e0*/  USHF.L.U32 UR8, UR8, 0x1, URZ ;  /* 0x0000000108087899 */ /* 0x000fe400080006ff */
[----:B-1----:R-:W-:Y:S01]  /*05f0*/  ULEA UR5, UR5, UR7, 0x18 ;  /* 0x0000000705057291 */ /* 0x002fe2000f8ec0ff */
[----:B------:R-:W1:Y:S11]  /*0600*/  FENCE.VIEW.ASYNC.S ;  /* 0x00000000000073c6 */ /* 0x000e760000000000 */
[----:B-1----:R1:W2:Y:S01]  /*0610*/  SYNCS.EXCH.64 URZ, [UR5], UR8 ;  /* 0x0000000805ff75b2 */ /* 0x0022a20008000100 */
[----:B------:R1:W3:Y:S01]  /*0620*/  SYNCS.EXCH.64 URZ, [UR5+0x80], UR8 ;  /* 0x0000800805ff75b2 */ /* 0x0002e20008000100 */
[----:B------:R1:W4:Y:S01]  /*0630*/  SYNCS.EXCH.64 URZ, [UR5+0x8], UR8 ;  /* 0x0000080805ff75b2 */ /* 0x0003220008000100 */
[----:B------:R1:W1:Y:S01]  /*0640*/  SYNCS.EXCH.64 URZ, [UR5+0x88], UR8 ;  /* 0x0000880805ff75b2 */ /* 0x0002620008000100 */
        /* <DEDUP_REMOVED lines=28> */
[----:B--234-:R-:W-:Y:S01]  /*0810*/  NOP ;  /* 0x0000000000007918 */ /* 0x01cfe20000000000 */
.L_x_10:
[----:B-1----:R-:W-:Y:S05]  /*0820*/  BSYNC.RECONVERGENT B0 ;  /* 0x0000000000007941 */ /* 0x002fea0003800200 */
.L_x_9:
[----:B------:R-:W1:Y:S01]  /*0830*/  SHFL.IDX PT, R2, R100, RZ, 0x1f ;  /* 0x00001fff64027589 */ /* 0x000e6200000e0000 */
[----:B------:R-:W-:Y:S01]  /*0840*/  NOP ;  /* 0x0000000000007918 */ /* 0x000fe20000000000 */
[----:B-1----:R-:W-:-:S13]  /*0850*/  ISETP.NE.AND P0, PT, R2, 0x1, PT ;  /* 0x000000010200780c */ /* 0x002fda0003f05270 */
[----:B------:R-:W-:Y:S05]  /*0860*/  @P0 BRA `(.L_x_11) ;  /* 0x0000000000500947 */ /* 0x000fea0003800000 */
[----:B------:R-:W1:Y:S01]  /*0870*/  S2UR UR7, SR_CgaCtaId ;  /* 0x00000000000779c3 */ /* 0x000e620000008800 */
[----:B------:R-:W-:Y:S01]  /*0880*/  UMOV UR8, 0x400 ;  /* 0x0000040000087882 */ /* 0x000fe20000000000 */
[----:B------:R-:W-:Y:S01]  /*0890*/  UMOV UR5, 0x20 ;  /* 0x0000002000057882 */ /* 0x000fe20000000000 */
[----:B------:R-:W-:Y:S01]  /*08a0*/  UMOV UR4, 0x80 ;  /* 0x0000008000047882 */ /* 0x000fe20000000000 */
[----:B------:R-:W-:Y:S01]  /*08b0*/  ELECT P0, URZ, PT ;  /* 0x0000000000ff782f */ /* 0x000fe20003800000 */
[----:B-1----:R-:W-:Y:S02]  /*08c0*/  ULEA UR7, UR7, UR8, 0x18 ;  /* 0x0000000807077291 */ /* 0x002fe4000f8ec0ff */
[----:B------:R-:W-:-:S04]  /*08d0*/  UIADD3 UR8, UPT, UPT, -UR5, 0x100000, URZ ;  /* 0x0010000005087890 */ /* 0x000fc8000fffe1ff */
[----:B------:R-:W-:Y:S02]  /*08e0*/  USHF.L.U32 UR9, UR8, 0xb, URZ ;  /* 0x0000000b08097899 */ /* 0x000fe400080006ff */
[----:B------:R-:W-:Y:S02]  /*08f0*/  USHF.L.U32 UR8, UR8, 0x1, URZ ;  /* 0x0000000108087899 */ /* 0x000fe400080006ff */
[----:B------:R-:W-:-:S04]  /*0900*/  UIADD3 UR4, UPT, UPT, -UR4, 0x100000, URZ ;  /* 0x0010000004047890 */ /* 0x000fc8000fffe1ff */
[----:B------:R-:W-:Y:S02]  /*0910*/  USHF.L.U32 UR5, UR4, 0xb, URZ ;  /* 0x0000000b04057899 */ /* 0x000fe400080006ff */
[----:B------:R-:W-:Y:S01]  /*0920*/  USHF.L.U32 UR4, UR4, 0x1, URZ ;  /* 0x0000000104047899 */ /* 0x000fe200080006ff */
[----:B------:R-:W1:Y:S03]  /*0930*/  FENCE.VIEW.ASYNC.S ;  /* 0x00000000000073c6 */ /* 0x000e660000000000 */
[----:B-1----:R1:W2:Y:S08]  /*0940*/  SYNCS.EXCH.64 URZ, [UR7+0x100], UR8 ;  /* 0x0001000807ff75b2 */ /* 0x0022b00008000100 */
[----:B------:R1:W3:Y:S01]  /*0950*/  SYNCS.EXCH.64 URZ, [UR7+0x118], UR4 ;  /* 0x0001180407ff75b2 */ /* 0x0002e20008000100 */
[----:B------:R1:W4:Y:S01]  /*0960*/  SYNCS.EXCH.64 URZ, [UR7+0x108], UR8 ;  /* 0x0001080807ff75b2 */ /* 0x0003220008000100 */
[----:B------:R1:W1:Y:S01]  /*0970*/  SYNCS.EXCH.64 URZ, [UR7+0x120], UR4 ;  /* 0x0001200407ff75b2 */ /* 0x0002620008000100 */
[----:B------:R1:W1:Y:S01]  /*0980*/  SYNCS.EXCH.64 URZ, [UR7+0x110], UR8 ;  /* 0x0001100807ff75b2 */ /* 0x0002620008000100 */
[----:B------:R1:W1:Y:S01]  /*0990*/  SYNCS.EXCH.64 URZ, [UR7+0x128], UR4 ;  /* 0x0001280407ff75b2 */ /* 0x0002620008000100 */
[----:B------:R-:W-:Y:S01]  /*09a0*/  NOP ;  /* 0x0000000000007918 */ /* 0x000fe20000000000 */
.L_x_11:
[----:B------:R-:W2:Y:S01]  /*09b0*/  SHFL.IDX PT, R2, R100, RZ, 0x1f ;  /* 0x00001fff64027589 */ /* 0x000ea200000e0000 */
[----:B------:R-:W-:Y:S01]  /*09c0*/  NOP ;  /* 0x0000000000007918 */ /* 0x000fe20000000000 */
[----:B--2---:R-:W-:-:S13]  /*09d0*/  ISETP.NE.AND P0, PT, R2, 0x3, PT ;  /* 0x000000030200780c */ /* 0x004fda0003f05270 */
[----:B------:R-:W-:Y:S05]  /*09e0*/  @P0 BRA `(.L_x_12) ;  /* 0x0000000000300947 */ /* 0x000fea0003800000 */
[----:B-1----:R-:W1:Y:S01]  /*09f0*/  S2UR UR5, SR_CgaCtaId ;  /* 0x00000000000579c3 */ /* 0x002e620000008800 */
[----:B------:R-:W-:Y:S01]  /*0a00*/  UMOV UR7, 0x400 ;  /* 0x0000040000077882 */ /* 0x000fe20000000000 */
[----:B------:R-:W-:Y:S01]  /*0a10*/  UMOV UR4, 0x20 ;  /* 0x0000002000047882 */ /* 0x000fe20000000000 */
[----:B------:R-:W-:Y:S01]  /*0a20*/  ELECT P0, URZ, PT ;  /* 0x0000000000ff782f */ /* 0x000fe20003800000 */
[----:B------:R-:W-:-:S04]  /*0a30*/  UIADD3 UR8, UPT, UPT, -UR4, 0x100000, URZ ;  /* 0x0010000004087890 */ /* 0x000fc8000fffe1ff */
[----:B------:R-:W-:Y:S02]  /*0a40*/  USHF.L.U32 UR9, UR8, 0xb, URZ ;  /* 0x0000000b08097899 */ /* 0x000fe400080006ff */
[----:B------:R-:W-:Y:S02]  /*0a50*/  USHF.L.U32 UR8, UR8, 0x1, URZ ;  /* 0x0000000108087899 */ /* 0x000fe400080006ff */
[----:B-1----:R-:W-:Y:S01]  /*0a60*/  ULEA UR5, UR5, UR7, 0x18 ;  /* 0x0000000705057291 */ /* 0x002fe2000f8ec0ff */
[----:B------:R-:W1:Y:S11]  /*0a70*/  FENCE.VIEW.ASYNC.S ;  /* 0x00000000000073c6 */ /* 0x000e760000000000 */
[----:B-1----:R2:W1:Y:S01]  /*0a80*/  SYNCS.EXCH.64 URZ, [UR5+0x130], UR8 ;  /* 0x0001300805ff75b2 */ /* 0x0024620008000100 */
[----:B------:R2:W1:Y:S02]  /*0a90*/  SYNCS.EXCH.64 URZ, [UR5+0x138], UR8 ;  /* 0x0001380805ff75b2 */ /* 0x0004640008000100 */
[----:B--2---:R-:W-:Y:S01]  /*0aa0*/  NOP ;  /* 0x0000000000007918 */ /* 0x004fe20000000000 */
.L_x_12:
[----:B------:R-:W2:Y:S01]  /*0ab0*/  SHFL.IDX PT, R2, R100, RZ, 0x1f ;  /* 0x00001fff64027589 */ /* 0x000ea200000e0000 */
[----:B------:R-:W-:Y:S01]  /*0ac0*/  NOP ;  /* 0x0000000000007918 */ /* 0x000fe20000000000 */
[----:B--2---:R-:W-:-:S13]  /*0ad0*/  ISETP.NE.AND P0, PT, R2, 0x4, PT ;  /* 0x000000040200780c */ /* 0x004fda0003f05270 */
[----:B------:R-:W-:Y:S05]  /*0ae0*/  @P0 BRA `(.L_x_13) ;  /* 0x0000000000440947 */ /* 0x000fea0003800000 */
[----:B-1----:R-:W1:Y:S01]  /*0af0*/  S2UR UR5, SR_CgaCtaId ;  /* 0x00000000000579c3 */ /* 0x002e620000008800 */
[----:B------:R-:W-:Y:S01]  /*0b00*/  UMOV UR8, 0x100 ;  /* 0x0000010000087882 */ /* 0x000fe20000000000 */
[----:B------:R-:W-:Y:S01]  /*0b10*/  UMOV UR7, 0x400 ;  /* 0x0000040000077882 */ /* 0x000fe20000000000 */
[----:B------:R-:W-:Y:S01]  /*0b20*/  USEL UR8, UR8, 0xe0, UP1 ;  /* 0x000000e008087887 */ /* 0x000fe20008800000 */
[----:B------:R-:W-:Y:S01]  /*0b30*/  UMOV UR4, 0x1 ;  /* 0x0000000100047882 */ /* 0x000fe20000000000 */
[----:B------:R-:W-:Y:S01]  /*0b40*/  ELECT P0, URZ, PT ;  /* 0x0000000000ff782f */ /* 0x000fe20003800000 */
[----:B------:R-:W-:-:S04]  /*0b50*/  UIADD3 UR10, UPT, UPT, -UR4, 0x100000, URZ ;  /* 0x00100000040a7890 */ /* 0x000fc8000fffe1ff */
[----:B------:R-:W-:Y:S02]  /*0b60*/  USHF.L.U32 UR11, UR10, 0xb, URZ ;  /* 0x0000000b0a0b7899 */ /* 0x000fe400080006ff */
[----:B------:R-:W-:Y:S02]  /*0b70*/  USHF.L.U32 UR10, UR10, 0x1, URZ ;  /* 0x000000010a0a7899 */ /* 0x000fe400080006ff */
        /* <DEDUP_REMOVED lines=8> */
.L_x_13:
[----:B------:R-:W2:Y:S01]  /*0c00*/  SHFL.IDX PT, R2, R100, RZ, 0x1f ;  /* 0x00001fff64027589 */ /* 0x000ea200000e0000 */
[----:B------:R-:W-:Y:S01]  /*0c10*/  NOP ;  /* 0x0000000000007918 */ /* 0x000fe20000000000 */
[----:B--2---:R-:W-:-:S13]  /*0c20*/  ISETP.NE.AND P0, PT, R2, 0x5, PT ;  /* 0x000000050200780c */ /* 0x004fda0003f05270 */
[----:B------:R-:W-:Y:S05]  /*0c30*/  @P0 BRA `(.L_x_14) ;  /* 0x0000000000480947 */ /* 0x000fea0003800000 */
[----:B-1----:R-:W1:Y:S01]  /*0c40*/  S2UR UR7, SR_CgaCtaId ;  /* 0x00000000000779c3 */ /* 0x002e620000008800 */
        /* <DEDUP_REMOVED lines=12> */
[----:B-1----:R2:W1:Y:S08]  /*0d10*/  SYNCS.EXCH.64 URZ, [UR7+0x150], UR8 ;  /* 0x0001500807ff75b2 */ /* 0x0024700008000100 */
[----:B------:R2:W1:Y:S01]  /*0d20*/  SYNCS.EXCH.64 URZ, [UR7+0x160], UR4 ;  /* 0x0001600407ff75b2 */ /* 0x0004620008000100 */
[----:B------:R2:W1:Y:S01]  /*0d30*/  SYNCS.EXCH.64 URZ, [UR7+0x158], UR8 ;  /* 0x0001580807ff75b2 */ /* 0x0004620008000100 */
[----:B------:R2:W1:Y:S02]  /*0d40*/  SYNCS.EXCH.64 URZ, [UR7+0x168], UR4 ;  /* 0x0001680407ff75b2 */ /* 0x0004640008000100 */
[----:B--2---:R-:W-:Y:S01]  /*0d50*/  NOP ;  /* 0x0000000000007918 */ /* 0x004fe20000000000 */
.L_x_14:
[----:B-1----:R-:W1:Y:S01]  /*0d60*/  S2UR UR8, SR_CTAID.X ;  /* 0x00000000000879c3 */ /* 0x002e620000002500 */
[----:B------:R-:W-:-:S05]  /*0d70*/  CS2R.32 R91, SR_CgaSize ;  /* 0x00000000005b7805 */ /* 0x000fca0000008a00 */
[----:B------:R-:W-:-:S05]  /*0d80*/  IMAD R91, R91, -0xa0, RZ ;  /* 0xffffff605b5b7824 */ /* 0x000fca00078e02ff */
[----:B------:R-:W-:-:S14]  /*0d90*/  R2UR UR7, R91 ;  /* 0x000000005b0772ca */ /* 0x000fdc00000e0000 */
[----:B------:R-:W2:Y:S01]  /*0da0*/  LDCU UR7, c[0x0][UR7+0x2b0] ;  /* 0x00005600070777ac */ /* 0x000ea20008000800 */
[----:B------:R-:W1:Y:S01]  /*0db0*/  S2R R17, SR_CTAID.Z ;  /* 0x0000000000117919 */ /* 0x000e620000002700 */
[----:B------:R-:W-:Y:S01]  /*0dc0*/  NOP ;  /* 0x0000000000007918 */ /* 0x000fe20000000000 */
[----:B------:R-:W-:-:S05]  /*0dd0*/  CS2R.32 R91, SR_CgaSize ;  /* 0x00000000005b7805 */ /* 0x000fca0000008a00 */
[----:B------:R-:W-:-:S05]  /*0de0*/  IMAD R91, R91, -0xa0, RZ ;  /* 0xffffff605b5b7824 */ /* 0x000fca00078e02ff */
[----:B------:R-:W-:-:S14]  /*0df0*/  R2UR UR4, R91 ;  /* 0x000000005b0472ca */ /* 0x000fdc00000e0000 */
[----:B------:R-:W3:Y:S01]  /*0e00*/  LDCU UR4, c[0x0][UR4+0x2b4] ;  /* 0x00005680040477ac */ /* 0x000ee20008000800 */
[----:B------:R-:W4:Y:S08]  /*0e10*/  S2UR UR5, SR_CTAID.Y ;  /* 0x00000000000579c3 */ /* 0x000f300000002600 */
[----:B------:R-:W3:Y:S01]  /*0e20*/  LDC R10, c[0x0][0xb24] ;  /* 0x0002c900ff0a7b82 */ /* 0x000ee20000000800 */
[----:B-1----:R-:W-:-:S02]  /*0e30*/  I2FP.F32.U32 R91, UR8 ;  /* 0x00000008005b7c45 */ /* 0x002fc40008201000 */
[----:B------:R-:W-:-:S05]  /*0e40*/  CS2R.32 R3, SR_CgaSize ;  /* 0x0000000000037805 */ /* 0x000fca0000008a00 */
[----:B------:R-:W-:-:S06]  /*0e50*/  IMAD R3, R3, -0xa0, RZ ;  /* 0xffffff6003037824 */ /* 0x000fcc00078e02ff */
[----:B------:R-:W1:Y:S01]  /*0e60*/  LDC R3, c[0x0][R3+0x2a0] ;  /* 0x0000a80003037b82 */ /* 0x000e620000000800 */
[----:B------:R-:W-:Y:S01]  /*0e70*/  MOV R18, UR8 ;  /* 0x0000000800127c02 */ /* 0x000fe20008000f00 */
[----:B--2---:R-:W-:Y:S01]  /*0e80*/  FMUL R91, R91, UR7 ;  /* 0x000000075b5b7c20 */ /* 0x004fe20008400000 */
[----:B----4-:R-:W-:Y:S02]  /*0e90*/  I2FP.F32.U32 R90, UR5 ;  /* 0x00000005005a7c45 */ /* 0x010fe40008201000 */
[----:B------:R-:W-:-:S05]  /*0ea0*/  CS2R.32 R2, SR_CgaSize ;  /* 0x0000000000027805 */ /* 0x000fca0000008a00 */
[----:B------:R-:W-:-:S06]  /*0eb0*/  IMAD R2, R2, -0xa0, RZ ;  /* 0xffffff6002027824 */ /* 0x000fcc00078e02ff */
[----:B------:R-:W2:Y:S01]  /*0ec0*/  LDC R2, c[0x0][R2+0x2a4] ;  /* 0x0000a90002027b82 */ /* 0x000ea20000000800 */
[----:B------:R-:W-:Y:S01]  /*0ed0*/  MOV R14, UR5 ;  /* 0x00000005000e7c02 */ /* 0x000fe20008000f00 */
[----:B------:R-:W4:Y:S01]  /*0ee0*/  F2I.U32.TRUNC.NTZ R91, R91 ;  /* 0x0000005b005b7305 */ /* 0x000f22000020f000 */
[----:B---3--:R-:W-:-:S05]  /*0ef0*/  FMUL R90, R90, UR4 ;  /* 0x000000045a5a7c20 */ /* 0x008fca0008400000 */
[----:B------:R-:W-:Y:S01]  /*0f00*/  BAR.SYNC.DEFER_BLOCKING 0x0 ;  /* 0x0000000000007b1d */ /* 0x000fe20000010000 */
[----:B------:R-:W-:-:S05]  /*0f10*/  ISETP.GE.AND P0, PT, R10, 0x1, PT ;  /* 0x000000010a00780c */ /* 0x000fca0003f06270 */
[----:B------:R-:W3:Y:S01]  /*0f20*/  F2I.U32.TRUNC.NTZ R90, R90 ;  /* 0x0000005a005a7305 */ /* 0x000ee2000020f000 */
[----:B----4-:R-:W-:-:S05]  /*0f30*/  IADD3 R91, PT, PT, -R91, RZ, RZ ;  /* 0x000000ff5b5b7210 */ /* 0x010fca0007ffe1ff */
[----:B-1----:R-:W-:Y:S01]  /*0f40*/  IMAD R91, R3, R91, UR8 ;  /* 0x00000008035b7e24 */ /* 0x002fe2000f8e025b */
[----:B---3--:R-:W-:-:S05]  /*0f50*/  IADD3 R90, PT, PT, -R90, RZ, RZ ;  /* 0x000000ff5a5a7210 */ /* 0x008fca0007ffe1ff */
[----:B--2---:R-:W-:Y:S01]  /*0f60*/  IMAD R90, R2, R90, UR5 ;  /* 0x00000005025a7e24 */ /* 0x004fe2000f8e025a */
[----:B------:R-:W-:Y:S06]  /*0f70*/  @!P0 BRA `(.L_x_15) ;  /* 0x0000000000b88947 */ /* 0x000fec0003800000 */
[----:B------:R-:W1:Y:S01]  /*0f80*/  LDC.64 R4, c[0x0][0xb18] ;  /* 0x0002c600ff047b82 */ /* 0x000e620000000a00 */
[----:B------:R-:W-:-:S07]  /*0f90*/  ISETP.NE.AND P0, PT, R10, 0x1, PT ;  /* 0x000000010a00780c */ /* 0x000fce0003f05270 */
[----:B------:R-:W2:Y:S08]  /*0fa0*/  LDC R9, c[0x0][0xb0c] ;  /* 0x0002c300ff097b82 */ /* 0x000eb00000000800 */
[----:B------:R-:W3:Y:S08]  /*0fb0*/  LDC R12, c[0x0][0x370] ;  /* 0x0000dc00ff0c7b82 */ /* 0x000ef00000000800 */
[----:B------:R-:W4:Y:S01]  /*0fc0*/  LDC R11, c[0x0][0x374] ;  /* 0x0000dd00ff0b7b82 */ /* 0x000f220000000800 */
[----:B-1----:R-:W-:-:S07]  /*0fd0*/  ISETP.NE.AND P1, PT, R4, 0x1, PT ;  /* 0x000000010400780c */ /* 0x002fce0003f25270 */
[----:B------:R-:W3:Y:S01]  /*0fe0*/  LDC.64 R6, c[0x0][0xb10] ;  /* 0x0002c400ff067b82 */ /* 0x000ee20000000a00 */
[----:B--2---:R-:W-:-:S07]  /*0ff0*/  ISETP.NE.AND P3, PT, R9, 0x1, PT ;  /* 0x000000010900780c */ /* 0x004fce0003f65270 */
[----:B------:R-:W1:Y:S08]  /*1000*/  LDC R8, c[0x0][0xb20] ;  /* 0x0002c800ff087b82 */ /* 0x000e700000000800 */
[----:B------:R-:W2:Y:S01]  /*1010*/  LDC.64 R2, c[0x0][0xb28] ;  /* 0x0002ca00ff027b82 */ /* 0x000ea20000000a00 */
[----:B----4-:R-:W-:-:S04]  /*1020*/  IMAD.HI.U32 R13, R11, R5, RZ ;  /* 0x000000050b0d7227 */ /* 0x010fc800078e00ff */
[----:B------:R-:W-:-:S04]  /*1030*/  IMAD.HI.U32 R5, R14, R5, RZ ;  /* 0x000000050e057227 */ /* 0x000fc800078e00ff */
[----:B---3--:R-:W-:-:S05]  /*1040*/  IMAD.HI.U32 R15, R12, R6, RZ ;  /* 0x000000060c0f7227 */ /* 0x008fca00078e00ff */
[-C--:B------:R-:W-:Y:S01]  /*1050*/  @P3 SHF.R.U32.HI R12, RZ, R7.reuse, R15 ;  /* 0x00000007ff0c3219 */ /* 0x080fe2000001160f */
[----:B------:R-:W-:Y:S01]  /*1060*/  IMAD.HI.U32 R15, R18, R6, RZ ;  /* 0x00000006120f7227 */ /* 0x000fe200078e00ff */
[-C--:B-1----:R-:W-:Y:S02]  /*1070*/  @P1 SHF.R.U32.HI R11, RZ, R8.reuse, R13 ;  /* 0x00000008ff0b1219 */ /* 0x082fe4000001160d */
[----:B------:R-:W-:Y:S02]  /*1080*/  SHF.R.U32.HI R5, RZ, R8, R5 ;  /* 0x00000008ff057219 */ /* 0x000fe40000011605 */
[----:B------:R-:W-:Y:S02]  /*1090*/  SHF.R.U32.HI R15, RZ, R7, R15 ;  /* 0x00000007ff0f7219 */ /* 0x000fe4000001160f */
[----:B------:R-:W-:Y:S01]  /*10a0*/  SEL R5, R14, R5, !P1 ;  /* 0x000000050e057207 */ /* 0x000fe20004800000 */
[----:B--2---:R-:W-:Y:S01]  /*10b0*/  IMAD.HI.U32 R13, R11, R2, RZ ;  /* 0x000000020b0d7227 */ /* 0x004fe200078e00ff */
[----:B------:R-:W-:-:S03]  /*10c0*/  SEL R15, R18, R15, !P3 ;  /* 0x0000000f120f7207 */ /* 0x000fc60005800000 */
[----:B------:R-:W-:Y:S01]  /*10d0*/  IMAD.HI.U32 R6, R12, R2, RZ ;  /* 0x000000020c067227 */ /* 0x000fe200078e00ff */
[----:B------:R-:W-:-:S04]  /*10e0*/  @P0 SHF.R.U32.HI R11, RZ, R3, R13 ;  /* 0x00000003ff0b0219 */ /* 0x000fc8000001160d */
[----:B------:R-:W-:Y:S01]  /*10f0*/  @P0 SHF.R.U32.HI R12, RZ, R3, R6 ;  /* 0x00000003ff0c0219 */ /* 0x000fe20000011606 */
[----:B------:R-:W-:-:S04]  /*1100*/  IMAD R11, R11, R10, RZ ;  /* 0x0000000a0b0b7224 */ /* 0x000fc800078e02ff */
[----:B------:R-:W-:Y:S01]  /*1110*/  IMAD R6, R12, R10, RZ ;  /* 0x0000000a0c067224 */ /* 0x000fe200078e02ff */
[----:B------:R-:W-:-:S04]  /*1120*/  ISETP.GE.AND P1, PT, R5, R11, PT ;  /* 0x0000000b0500720c */ /* 0x000fc80003f26270 */
[----:B------:R-:W-:Y:S01]  /*1130*/  ISETP.GE.OR P1, PT, R15, R6, P1 ;  /* 0x000000060f00720c */ /* 0x000fe20000f26670 */
[----:B------:R-:W-:-:S05]  /*1140*/  IMAD.HI.U32 R6, R5, R2, RZ ;  /* 0x0000000205067227 */ /* 0x000fca00078e00ff */
[----:B------:R-:W-:-:S04]  /*1150*/  SHF.R.U32.HI R6, RZ, R3, R6 ;  /* 0x00000003ff067219 */ /* 0x000fc80000011606 */
[----:B------:R-:W-:-:S03]  /*1160*/  SEL R6, R5, R6, !P0 ;  /* 0x0000000605067207 */ /* 0x000fc60004000000 */
[----:B------:R-:W-:Y:S01]  /*1170*/  @!P1 IMAD.HI.U32 R7, R15, R2, RZ ;  /* 0x000000020f079227 */ /* 0x000fe200078e00ff */
[----:B------:R-:W-:-:S04]  /*1180*/  IADD3 R2, PT, PT, -R6, RZ, RZ ;  /* 0x000000ff06027210 */ /* 0x000fc80007ffe1ff */
[----:B------:R-:W-:Y:S01]  /*1190*/  @!P1 SHF.R.U32.HI R3, RZ, R3, R7 ;  /* 0x00000003ff039219 */ /* 0x000fe20000011607 */
[----:B------:R-:W-:Y:S01]  /*11a0*/  IMAD R2, R10, R2, R5 ;  /* 0x000000020a027224 */ /* 0x000fe200078e0205 */
[----:B------:R-:W-:Y:S02]  /*11b0*/  IADD3 R7, PT, PT, -R5, RZ, RZ ;  /* 0x000000ff05077210 */ /* 0x000fe40007ffe1ff */
[----:B------:R-:W-:-:S03]  /*11c0*/  @!P1 SEL R3, R15, R3, !P0 ;  /* 0x000000030f039207 */ /* 0x000fc60004000000 */
[----:B------:R-:W-:Y:S02]  /*11d0*/  IMAD R7, R4, R7, R14 ;  /* 0x0000000704077224 */ /* 0x000fe400078e020e */
[--C-:B------:R-:W-:Y:S02]  /*11e0*/  @!P1 IMAD.IADD R6, R6, 0x1, -R3.reuse ;  /* 0x0000000106069824 */ /* 0x100fe400078e0a03 */
[----:B------:R-:W-:Y:S01]  /*11f0*/  @!P1 IMAD R3, R2, R12, R3 ;  /* 0x0000000c02039224 */ /* 0x000fe200078e0203 */
[----:B------:R-:W-:Y:S01]  /*1200*/  IADD3 R2, PT, PT, -R15, RZ, RZ ;  /* 0x000000ff0f027210 */ /* 0x000fe20007ffe1ff */
[----:B------:R-:W-:Y:S02]  /*1210*/  @!P1 IMAD R5, R6, R10, R15 ;  /* 0x0000000a06059224 */ /* 0x000fe400078e020f */
[----:B------:R-:W-:Y:S02]  /*1220*/  @!P1 IMAD.MOV.U32 R15, RZ, RZ, R3 ;  /* 0x000000ffff0f9224 */ /* 0x000fe400078e0003 */
[----:B------:R-:W-:-:S02]  /*1230*/  IMAD R2, R9, R2, R18 ;  /* 0x0000000209027224 */ /* 0x000fc400078e0212 */
[----:B------:R-:W-:Y:S02]  /*1240*/  IMAD R14, R5, R4, R7 ;  /* 0x00000004050e7224 */ /* 0x000fe400078e0207 */
[----:B------:R-:W-:Y:S02]  /*1250*/  IMAD R18, R15, R9, R2 ;  /* 0x000000090f127224 */ /* 0x000fe400078e0202 */
.L_x_15:
[----:B------:R-:W1:Y:S01]  /*1260*/  LDCU UR4, c[0x0][0xb30] ;  /* 0x00016600ff0477ac */ /* 0x000e620008000800 */
[----:B------:R-:W2:Y:S08]  /*1270*/  S2UR UR45, SR_CgaCtaId ;  /* 0x00000000002d79c3 */ /* 0x000eb00000008800 */
[----:B------:R-:W3:Y:S01]  /*1280*/  LDC R40, c[0x0][0xb24] ;  /* 0x0002c900ff287b82 */ /* 0x000ee20000000800 */
[----:B-1----:R-:W-:-:S09]  /*1290*/  UISETP.NE.AND UP0, UPT, UR4, 0x1, UPT ;  /* 0x000000010400788c */ /* 0x002fd2000bf05270 */
[----:B--2---:R-:W-:Y:S05]  /*12a0*/  BRA.U UP0, `(.L_x_16) ;  /* 0x0000000100407547 */ /* 0x004fea000b800000 */
[----:B------:R-:W1:Y:S08]  /*12b0*/  LDC.64 R4, c[0x0][0xb10] ;  /* 0x0002c400ff047b82 */ /* 0x000e700000000a00 */
[----:B------:R-:W2:Y:S08]  /*12c0*/  LDC.64 R2, c[0x0][0xb18] ;  /* 0x0002c600ff027b82 */ /* 0x000eb00000000a00 */
[----:B------:R-:W4:Y:S08]  /*12d0*/  LDC R6, c[0x0][0xb20] ;  /* 0x0002c800ff067b82 */ /* 0x000f300000000800 */
[----:B------:R-:W3:Y:S01]  /*12e0*/  LDC R7, c[0x0][0xb0c] ;  /* 0x0002c300ff077b82 */ /* 0x000ee20000000800 */
[----:B-1----:R-:W-:-:S05]  /*12f0*/  IMAD.HI.U32 R4, R18, R4, RZ ;  /* 0x0000000412047227 */ /* 0x002fca00078e00ff */
[----:B------:R-:W-:Y:S01]  /*1300*/  SHF.R.U32.HI R4, RZ, R5, R4 ;  /* 0x00000005ff047219 */ /* 0x000fe20000011604 */
[----:B--2---:R-:W-:Y:S01]  /*1310*/  IMAD.HI.U32 R3, R14, R3, RZ ;  /* 0x000000030e037227 */ /* 0x004fe200078e00ff */
[----:B------:R-:W-:-:S04]  /*1320*/  ISETP.NE.AND P0, PT, R2, 0x1, PT ;  /* 0x000000010200780c */ /* 0x000fc80003f05270 */
[----:B----4-:R-:W-:-:S04]  /*1330*/  SHF.R.U32.HI R3, RZ, R6, R3 ;  /* 0x00000006ff037219 */ /* 0x010fc80000011603 */
[----:B------:R-:W-:Y:S02]  /*1340*/  SEL R3, R14, R3, !P0 ;  /* 0x000000030e037207 */ /* 0x000fe40004000000 */
[----:B---3--:R-:W-:-:S04]  /*1350*/  ISETP.NE.AND P1, PT, R7, 0x1, PT ;  /* 0x000000010700780c */ /* 0x008fc80003f25270 */
[----:B------:R-:W-:-:S05]  /*1360*/  SEL R4, R18, R4, !P1 ;  /* 0x0000000412047207 */ /* 0x000fca0004800000 */
[----:B------:R-:W-:Y:S02]  /*1370*/  IMAD.IADD R5, R3, 0x1, -R4 ;  /* 0x0000000103057824 */ /* 0x000fe400078e0a04 */
[----:B------:R-:W-:Y:S02]  /*1380*/  IMAD.IADD R3, R4, 0x1, -R3 ;  /* 0x0000000104037824 */ /* 0x000fe400078e0a03 */
[----:B------:R-:W-:Y:S02]  /*1390*/  IMAD R18, R5, R7, R18 ;  /* 0x0000000705127224 */ /* 0x000fe400078e0212 */
[----:B------:R-:W-:-:S07]  /*13a0*/  IMAD R14, R3, R2, R14 ;  /* 0x00000002030e7224 */ /* 0x000fce00078e020e */
.L_x_16:
[----:B------:R-:W-:Y:S01]  /*13b0*/  BAR.SYNC.DEFER_BLOCKING 0x0 ;  /* 0x0000000000007b1d */ /* 0x000fe20000010000 */
[----:B------:R-:W-:Y:S01]  /*13c0*/  UISETP.NE.AND UP0, UPT, UR6, 0x2, UPT ;  /* 0x000000020600788c */ /* 0x000fe2000bf05270 */
[----:B------:R-:W-:Y:S02]  /*13d0*/  ISETP.NE.OR P0, PT, R0, 0x2, !P2 ;  /* 0x000000020000780c */ /* 0x000fe40005705670 */
[----:B------:R-:W-:-:S06]  /*13e0*/  LOP3.LUT R2, R102, 0x1f, RZ, 0xc0, !PT ;  /* 0x0000001f66027812 */ /* 0x000fcc00078ec0ff */
[----:B------:R-:W-:Y:S05]  /*13f0*/  BRA.U UP0, `(.L_x_17) ;  /* 0x0000001d008c7547 */ /* 0x000fea000b800000 */
[----:B------:R-:W1:Y:S01]  /*1400*/  LDCU UR6, c[0x0][0x388] ;  /* 0x00007100ff0677ac */ /* 0x000e620008000800 */
[----:B------:R-:W2:Y:S01]  /*1410*/  LDC R10, c[0x0][0x370] ;  /* 0x0000dc00ff0a7b82 */ /* 0x000ea20000000800 */
[----:B------:R-:W-:Y:S01]  /*1420*/  PLOP3.LUT P1, PT, PT, PT, UP1, 0x80, 0x8 ;  /* 0x000000000008781c */ /* 0x000fe20003f2f018 */
[----:B------:R-:W-:Y:S01]  /*1430*/  IMAD.MOV.U32 R13, RZ, RZ, RZ ;  /* 0x000000ffff0d7224 */ /* 0x000fe200078e00ff */
[----:B------:R-:W4:Y:S01]  /*1440*/  LDCU UR4, c[0x0][0x38c] ;  /* 0x00007180ff0477ac */ /* 0x000f220008000800 */
[----:B------:R-:W-:Y:S02]  /*1450*/  ISETP.EQ.OR P5, PT, R2, RZ, P0 ;  /* 0x000000ff0200720c */ /* 0x000fe400007a2670 */
[----:B------:R-:W-:Y:S01]  /*1460*/  PLOP3.LUT P1, PT, P1, PT, PT, 0x8, 0x80 ;  /* 0x000000000080781c */ /* 0x000fe20000f2e170 */
[----:B------:R-:W3:Y:S01]  /*1470*/  LDCU UR35, c[0x0][0x390] ;  /* 0x00007200ff2377ac */ /* 0x000ee20008000800 */
[----:B------:R-:W2:Y:S01]  /*1480*/  LDC R0, c[0x0][0x374] ;  /* 0x0000dd00ff007b82 */ /* 0x000ea20000000800 */
[----:B------:R-:W2:Y:S01]  /*1490*/  LDCU.64 UR36, c[0x0][0x348] ;  /* 0x00006900ff2477ac */ /* 0x000ea20008000a00 */
[----:B------:R-:W-:Y:S01]  /*14a0*/  UMOV UR33, 0x1 ;  /* 0x0000000100217882 */ /* 0x000fe20000000000 */
[----:B------:R-:W-:Y:S01]  /*14b0*/  UMOV UR32, URZ ;  /* 0x000000ff00207c82 */ /* 0x000fe20008000000 */
[----:B-1----:R-:W-:Y:S01]  /*14c0*/  UIADD3 UR6, UPT, UPT, UR6, 0x1f, URZ ;  /* 0x0000001f06067890 */ /* 0x002fe2000fffe0ff */
[----:B------:R-:W-:Y:S01]  /*14d0*/  UMOV UR20, URZ ;  /* 0x000000ff00147c82 */ /* 0x000fe20008000000 */
[----:B------:R-:W-:-:S02]  /*14e0*/  UMOV UR31, URZ ;  /* 0x000000ff001f7c82 */ /* 0x000fc40008000000 */
[----:B------:R-:W-:-:S04]  /*14f0*/  USHF.R.S32.HI UR5, URZ, 0x1f, UR6 ;  /* 0x0000001fff057899 */ /* 0x000fc80008011406 */
[----:B------:R-:W-:-:S04]  /*1500*/  ULEA.HI UR5, UR5, UR6, URZ, 0x5 ;  /* 0x0000000605057291 */ /* 0x000fc8000f8f28ff */
[----:B------:R-:W-:-:S04]  /*1510*/  USHF.R.S32.HI UR5, URZ, 0x5, UR5 ;  /* 0x00000005ff057899 */ /* 0x000fc80008011405 */
[----:B----4-:R-:W-:-:S04]  /*1520*/  UIMAD UR4, UR5, UR4, URZ ;  /* 0x00000004050472a4 */ /* 0x010fc8000f8e02ff */
[----:B---3--:R-:W-:-:S04]  /*1530*/  UIMAD UR35, UR4, UR35, URZ ;  /* 0x00000023042372a4 */ /* 0x008fc8000f8e02ff */
[----:B------:R-:W-:Y:S02]  /*1540*/  UISETP.NE.AND UP2, UPT, UR35, URZ, UPT ;  /* 0x000000ff2300728c */ /* 0x000fe4000bf45270 */
[----:B------:R-:W-:-:S04]  /*1550*/  UISETP.LT.U32.AND UP0, UPT, UR35, 0x10, UPT ;  /* 0x000000102300788c */ /* 0x000fc8000bf01070 */
[----:B------:R-:W-:-:S04]  /*1560*/  USEL UR34, UR35, 0x10, UP0 ;  /* 0x0000001023227887 */ /* 0x000fc80008000000 */
[----:B------:R-:W-:Y:S02]  /*1570*/  UIADD3 UR23, UPT, UPT, UR34, -0x1, URZ ;  /* 0xffffffff22177890 */ /* 0x000fe4000fffe0ff */
[----:B------:R-:W-:Y:S02]  /*1580*/  @!UP2 UIADD3 UR23, UPT, UPT, UR34, URZ, URZ ;  /* 0x000000ff2217a290 */ /* 0x000fe4000fffe0ff */
[----:B------:R-:W-:Y:S02]  /*1590*/  UIADD3 UR34, UPT, UPT, UR35, -UR34, URZ ;  /* 0x8000002223227290 */ /* 0x000fe4000fffe0ff */
[----:B--2---:R-:W-:-:S12]  /*15a0*/  UIADD3 UR23, UPT, UPT, UR23, 0x1, URZ ;  /* 0x0000000117177890 */ /* 0x004fd8000fffe0ff */
.L_x_33:
[----:B------:R-:W1:Y:S01]  /*15b0*/  S2UR UR22, SR_CgaCtaId ;  /* 0x00000000001679c3 */ /* 0x000e620000008800 */
[----:B------:R-:W-:Y:S01]  /*15c0*/  UMOV UR4, 0x400 ;  /* 0x0000040000047882 */ /* 0x000fe20000000000 */
[----:B------:R-:W-:Y:S01]  /*15d0*/  IMAD.U32 R2, RZ, RZ, UR33 ;  /* 0x00000021ff027e24 */ /* 0x000fe2000f8e00ff */
[----:B------:R-:W-:Y:S01]  /*15e0*/  UISETP.NE.AND UP0, UPT, UR35, URZ, UPT ;  /* 0x000000ff2300728c */ /* 0x000fe2000bf05270 */
[----:B------:R-:W-:Y:S01]  /*15f0*/  R2UR UR27, R14 ;  /* 0x000000000e1b72ca */ /* 0x000fe200000e0000 */
[----:B------:R-:W-:Y:S01]  /*1600*/  IMAD.SHL.U32 R18, R18, 0x80, RZ ;  /* 0x0000008012127824 */ /* 0x000fe200078e00ff */
[----:B------:R-:W-:Y:S01]  /*1610*/  UMOV UR30, URZ ;  /* 0x000000ff001e7c82 */ /* 0x000fe20008000000 */
[----:B------:R-:W-:Y:S01]  /*1620*/  SHF.L.U32 R2, R2, 0x1f, RZ ;  /* 0x0000001f02027819 */ /* 0x000fe200000006ff */
[----:B------:R-:W-:Y:S01]  /*1630*/  UMOV UR29, URZ ;  /* 0x000000ff001d7c82 */ /* 0x000fe20008000000 */
[----:B------:R-:W-:-:S08]  /*1640*/  UMOV UR28, URZ ;  /* 0x000000ff001c7c82 */ /* 0x000fd00008000000 */
[----:B------:R-:W-:Y:S02]  /*1650*/  USHF.L.U32 UR27, UR27, 0x6, URZ ;  /* 0x000000061b1b7899 */ /* 0x000fe400080006ff */
[----:B-1----:R-:W-:-:S04]  /*1660*/  ULEA UR22, UR22, UR4, 0x18 ;  /* 0x0000000416167291 */ /* 0x002fc8000f8ec0ff */
[----:B------:R-:W-:-:S09]  /*1670*/  ULEA UR4, UR32, UR22, 0x3 ;  /* 0x0000001620047291 */ /* 0x000fd2000f8e18ff */
[----:B----4-:R1:W2:Y:S01]  /*1680*/  SYNCS.PHASECHK.TRANS64.TRYWAIT P3, [UR4+0x80], R2 ;  /* 0x00008002ff0075a7 */ /* 0x0102a20008061104 */
[----:B---3--:R-:W-:Y:S05]  /*1690*/  BRA.U !UP0, `(.L_x_18) ;  /* 0x00000005086c7547 */ /* 0x008fea000b800000 */
[----:B------:R-:W3:Y:S01]  /*16a0*/  LDC.64 R8, c[0x0][0x480] ;  /* 0x00012000ff087b82 */ /* 0x000ee20000000a00 */
[----:B------:R-:W4:Y:S01]  /*16b0*/  LDCU UR16, c[0x0][0x390] ;  /* 0x00007200ff1077ac */ /* 0x000f220008000800 */
[----:B------:R-:W2:Y:S06]  /*16c0*/  LDCU UR17, c[0x0][0x38c] ;  /* 0x00007180ff1177ac */ /* 0x000eac0008000800 */
[----:B------:R-:W4:Y:S01]  /*16d0*/  LDC.64 R6, c[0x0][0x488] ;  /* 0x00012200ff067b82 */ /* 0x000f220000000a00 */
[----:B------:R-:W2:Y:S01]  /*16e0*/  LDCU.64 UR14, c[0x0][0x4b8] ;  /* 0x00009700ff0e77ac */ /* 0x000ea20008000a00 */
[----:B------:R-:W-:Y:S01]  /*16f0*/  UIADD3 UR31, UPT, UPT, UR23, UR20, URZ ;  /* 0x00000014171f7290 */ /* 0x000fe2000fffe0ff */
[----:B------:R-:W-:-:S05]  /*1700*/  UMOV UR30, URZ ;  /* 0x000000ff001e7c82 */ /* 0x000fca0008000000 */
[----:B-1----:R-:W1:Y:S01]  /*1710*/  LDC.64 R2, c[0x0][0x490] ;  /* 0x00012400ff027b82 */ /* 0x002e620000000a00 */
[----:B------:R-:W-:Y:S01]  /*1720*/  UMOV UR18, UR32 ;  /* 0x0000002000127c82 */ /* 0x000fe20008000000 */
[----:B------:R-:W-:Y:S01]  /*1730*/  UMOV UR28, URZ ;  /* 0x000000ff001c7c82 */ /* 0x000fe20008000000 */
[----:B------:R-:W-:Y:S01]  /*1740*/  UMOV UR29, URZ ;  /* 0x000000ff001d7c82 */ /* 0x000fe20008000000 */
[----:B---3--:R-:W-:Y:S01]  /*1750*/  IMAD.HI.U32 R9, R18, R9, RZ ;  /* 0x0000000912097227 */ /* 0x008fe200078e00ff */
[----:B------:R-:W-:-:S03]  /*1760*/  ISETP.NE.AND P2, PT, R8, 0x1, PT ;  /* 0x000000010800780c */ /* 0x000fc60003f45270 */
[----:B------:R-:W3:Y:S01]  /*1770*/  LDC.64 R4, c[0x0][0x4b0] ;  /* 0x00012c00ff047b82 */ /* 0x000ee20000000a00 */
[----:B----4-:R-:W-:-:S04]  /*1780*/  SHF.R.U32.HI R6, RZ, R6, R9 ;  /* 0x00000006ff067219 */ /* 0x010fc80000011609 */
[----:B------:R-:W-:Y:S02]  /*1790*/  SEL R6, R18, R6, !P2 ;  /* 0x0000000612067207 */ /* 0x000fe40005000000 */
[----:B------:R-:W-:Y:S02]  /*17a0*/  ISETP.NE.AND P2, PT, R7, 0x1, PT ;  /* 0x000000010700780c */ /* 0x000fe40003f45270 */
[C---:B------:R-:W-:Y:S01]  /*17b0*/  R2UR UR4, R6.reuse ;  /* 0x00000000060472ca */ /* 0x040fe200000e0000 */
[----:B-1----:R-:W-:-:S04]  /*17c0*/  IMAD.HI.U32 R2, R6, R2, RZ ;  /* 0x0000000206027227 */ /* 0x002fc800078e00ff */
[----:B------:R-:W-:Y:S01]  /*17d0*/  IMAD.MOV R14, RZ, RZ, -R6 ;  /* 0x000000ffff0e7224 */ /* 0x000fe200078e0a06 */
[----:B------:R-:W-:-:S03]  /*17e0*/  SHF.R.U32.HI R2, RZ, R3, R2 ;  /* 0x00000003ff027219 */ /* 0x000fc60000011602 */
[----:B------:R-:W-:Y:S01]  /*17f0*/  IMAD R14, R8, R14, R18 ;  /* 0x0000000e080e7224 */ /* 0x000fe200078e0212 */
[----:B------:R-:W-:Y:S01]  /*1800*/  R2UR UR13, R2 ;  /* 0x00000000020d72ca */ /* 0x000fe200000e0000 */
[----:B------:R-:W-:Y:S01]  /*1810*/  VOTEU.ANY UP0, P2 ;  /* 0x0000000000ff7886 */ /* 0x000fe20001000100 */
[----:B------:R-:W1:Y:S01]  /*1820*/  LDC.64 R2, c[0x0][0x4d0] ;  /* 0x00013400ff027b82 */ /* 0x000e620000000a00 */
[----:B---3--:R-:W-:Y:S02]  /*1830*/  R2UR UR8, R4 ;  /* 0x00000000040872ca */ /* 0x008fe400000e0000 */
[----:B------:R-:W-:Y:S02]  /*1840*/  R2UR UR9, R14 ;  /* 0x000000000e0972ca */ /* 0x000fe400000e0000 */
[----:B------:R-:W-:-:S06]  /*1850*/  R2UR UR6, R5 ;  /* 0x00000000050672ca */ /* 0x000fcc00000e0000 */
[----:B------:R-:W-:Y:S01]  /*1860*/  USEL UR13, UR4, UR13, !UP0 ;  /* 0x0000000d040d7287 */ /* 0x000fe2000c000000 */
[----:B------:R-:W3:Y:S05]  /*1870*/  LDCU.64 UR4, c[0x0][0x4d8] ;  /* 0x00009b00ff0477ac */ /* 0x000eea0008000a00 */
[----:B------:R-:W-:-:S04]  /*1880*/  IMAD R9, RZ, RZ, -UR13 ;  /* 0x8000000dff097e24 */ /* 0x000fc8000f8e02ff */
[----:B------:R-:W-:Y:S01]  /*1890*/  IMAD R9, R7, R9, R6 ;  /* 0x0000000907097224 */ /* 0x000fe200078e0206 */
[----:B-1----:R-:W-:-:S04]  /*18a0*/  R2UR UR11, R2 ;  /* 0x00000000020b72ca */ /* 0x002fc800000e0000 */
[----:B------:R-:W-:Y:S02]  /*18b0*/  R2UR UR7, R9 ;  /* 0x00000000090772ca */ /* 0x000fe400000e0000 */
[----:B------:R-:W-:-:S07]  /*18c0*/  R2UR UR12, R3 ;  /* 0x00000000030c72ca */ /* 0x000fce00000e0000 */
[----:B------:R-:W-:-:S06]  /*18d0*/  UIMAD UR11, UR9, UR8, UR11 ;  /* 0x00000008090b72a4 */ /* 0x000fcc000f8e020b */
[----:B--23--:R-:W-:-:S12]  /*18e0*/  UIMAD UR12, UR7, UR6, UR12 ;  /* 0x00000006070c72a4 */ /* 0x00cfd8000f8e020c */
.L_x_23:
[----:B--2---:R-:W-:Y:S01]  /*18f0*/  @!P0 MOV R3, 0x3000 ;  /* 0x0000300000038802 */ /* 0x004fe20000000f00 */
[----:B------:R-:W-:Y:S01]  /*1900*/  ULEA UR9, UR18, UR22, 0x3 ;  /* 0x0000001612097291 */ /* 0x000fe2000f8e18ff */
[----:B----4-:R-:W-:Y:S11]  /*1910*/  @P3 BRA `(.L_x_19) ;  /* 0x0000000000103947 */ /* 0x010ff60003800000 */
[----:B------:R-:W-:Y:S04]  /*1920*/  MOV R4, UR33 ;  /* 0x0000002100047c02 */ /* 0x000fe80008000f00 */
[----:B------:R-:W-:Y:S04]  /*1930*/  SHF.L.U32 R4, R4, 0x1f, RZ ;  /* 0x0000001f04047819 */ /* 0x000fe800000006ff */
[----:B------:R-:W1:Y:S02]  /*1940*/  SYNCS.PHASECHK.TRANS64.TRYWAIT P2, [UR9+0x80], R4 ;  /* 0x00008004ff0075a7 */ /* 0x000e640008041109 */
[----:B-1----:R-:W-:Y:S05]  /*1950*/  @!P2 BRA `(.L_x_20) ;  /* 0x00000064006ca947 */ /* 0x002fea0003800000 */
.L_x_19:
[----:B------:R2:W-:Y:S01]  /*1960*/  @!P0 SYNCS.ARRIVE.TRANS64 RZ, [UR9], R3 ;  /* 0x00000003ffff89a7 */ /* 0x0005e20008000009 */
[----:B------:R-:W-:Y:S04]  /*1970*/  BSSY.RECONVERGENT B0, `(.L_x_21) ;  /* 0x0000003000007945 */ /* 0x000fe80003800200 */
[----:B------:R-:W-:Y:S05]  /*1980*/  @P5 BRA `(.L_x_22) ;  /* 0x0000000000045947 */ /* 0x000fea0003800000 */
[----:B------:R-:W-:Y:S05]  /*1990*/  BPT.TRAP 0x1 ;  /* 0x000000040000795c */ /* 0x000fea0000300000 */
.L_x_22:
[----:B------:R-:W-:Y:S05]  /*19a0*/  BSYNC.RECONVERGENT B0 ;  /* 0x0000000000007941 */ /* 0x000fea0003800200 */
.L_x_21:
[----:B------:R-:W-:Y:S02]  /*19b0*/  UIADD3 UR32, UPT, UPT, UR18, 0x1, URZ ;  /* 0x0000000112207890 */ /* 0x000fe4000fffe0ff */
[----:B------:R-:W-:Y:S02]  /*19c0*/  UIMAD UR7, UR28, UR14, UR4 ;  /* 0x0000000e1c0772a4 */ /* 0x000fe4000f8e0204 */
[----:B------:R-:W-:Y:S02]  /*19d0*/  UISETP.NE.AND UP0, UPT, UR32, 0x10, UPT ;  /* 0x000000102000788c */ /* 0x000fe4000bf05270 */
[----:B------:R-:W-:Y:S02]  /*19e0*/  UIMAD UR6, UR29, UR15, UR5 ;  /* 0x0000000f1d0672a4 */ /* 0x000fe4000f8e0205 */
[----:B------:R-:W-:Y:S02]  /*19f0*/  USEL UR8, URZ, 0x1, UP0 ;  /* 0x00000001ff087887 */ /* 0x000fe40008000000 */
[----:B------:R-:W-:Y:S02]  /*1a00*/  USEL UR32, UR32, URZ, UP0 ;  /* 0x000000ff20207287 */ /* 0x000fe40008000000 */
[----:B------:R-:W-:Y:S02]  /*1a10*/  ULOP3.LUT UR33, UR33, UR8, URZ, 0x3c, !UPT ;  /* 0x0000000821217292 */ /* 0x000fe4000f8e3cff */
[----:B------:R-:W-:Y:S02]  /*1a20*/  ULEA UR8, UR32, UR22, 0x3 ;  /* 0x0000001620087291 */ /* 0x000fe4000f8e18ff */
[----:B------:R-:W-:Y:S02]  /*1a30*/  ULEA UR21, UR18, UR22, 0xc ;  /* 0x0000001612157291 */ /* 0x000fe4000f8e60ff */
[----:B------:R-:W-:Y:S01]  /*1a40*/  UIADD3 UR44, UP1, UPT, UR36, 0x80, URZ ;  /* 0x00000080242c7890 */ /* 0x000fe2000ff3e0ff */
[----:B-1----:R-:W-:Y:S01]  /*1a50*/  MOV R2, UR33 ;  /* 0x0000002100027c02 */ /* 0x002fe20008000f00 */
[----:B------:R-:W-:Y:S02]  /*1a60*/  UPRMT UR42, UR7, 0x40, UR6 ;  /* 0x00000040072a7896 */ /* 0x000fe40008000006 */
[----:B------:R-:W-:Y:S01]  /*1a70*/  UIADD3 UR24, UPT, UPT, UR21, 0x26400, URZ ;  /* 0x0002640015187890 */ /* 0x000fe2000fffe0ff */
[----:B------:R-:W-:Y:S01]  /*1a80*/  SHF.L.U32 R2, R2, 0x1f, RZ ;  /* 0x0000001f02027819 */ /* 0x000fe200000006ff */
[----:B------:R-:W-:Y:S02]  /*1a90*/  USHF.L.U32 UR10, UR30, 0x5, URZ ;  /* 0x000000051e0a7899 */ /* 0x000fe400080006ff */
[----:B------:R-:W-:Y:S01]  /*1aa0*/  UIADD3.X UR45, UPT, UPT, URZ, UR37, URZ, UP1, !UPT ;  /* 0x00000025ff2d7290 */ /* 0x000fe20008ffe4ff */
[----:B------:R3:W4:Y:S01]  /*1ab0*/  SYNCS.PHASECHK.TRANS64.TRYWAIT P3, [UR8+0x80], R2 ;  /* 0x00008002ff0075a7 */ /* 0x0007220008061108 */
[----:B------:R-:W-:Y:S02]  /*1ac0*/  ULEA UR8, UR18, UR22, 0xd ;  /* 0x0000001612087291 */ /* 0x000fe4000f8e68ff */
[----:B------:R-:W-:Y:S02]  /*1ad0*/  UPRMT UR21, UR42, 0x5410, URZ ;  /* 0x000054102a157896 */ /* 0x000fe400080000ff */
[----:B------:R-:W-:Y:S02]  /*1ae0*/  UIADD3 UR8, UPT, UPT, UR8, 0x6400, URZ ;  /* 0x0000640008087890 */ /* 0x000fe4000fffe0ff */
[----:B------:R-:W-:Y:S02]  /*1af0*/  UIADD3 UR40, UP0, UPT, UR36, 0x180, URZ ;  /* 0x0000018024287890 */ /* 0x000fe4000ff1e0ff */
[----:B------:R-:W-:Y:S02]  /*1b00*/  UIADD3 UR19, UPT, UPT, UR28, 0x1, URZ ;  /* 0x000000011c137890 */ /* 0x000fe4000fffe0ff */
[----:B------:R-:W-:Y:S02]  /*1b10*/  UIADD3.X UR41, UPT, UPT, URZ, UR37, URZ, UP0, !UPT ;  /* 0x00000025ff297290 */ /* 0x000fe400087fe4ff */
[----:B------:R-:W-:Y:S01]  /*1b20*/  UISETP.NE.AND UP2, UPT, UR19, UR17, UPT ;  /* 0x000000111300728c */ /* 0x000fe2000bf45270 */
[----:B------:R-:W-:Y:S01]  /*1b30*/  UTMALDG.4D.IM2COL [UR8], [UR44], UR21 ;  /* 0x000000082c0073b4 */ /* 0x000fe20008058015 */
[----:B------:R-:W-:Y:S02]  /*1b40*/  UIADD3 UR18, UPT, UPT, UR29, 0x1, URZ ;  /* 0x000000011d127890 */ /* 0x000fe4000fffe0ff */
[----:B------:R-:W-:Y:S02]  /*1b50*/  UIADD3 UR20, UPT, UPT, UR20, 0x1, URZ ;  /* 0x0000000114147890 */ /* 0x000fe4000fffe0ff */
[----:B------:R-:W-:Y:S01]  /*1b60*/  UIADD3 UR42, UPT, UPT, UR30, 0x1, URZ ;  /* 0x000000011e2a7890 */ /* 0x000fe2000fffe0ff */
[----:B------:R-:W-:Y:S01]  /*1b70*/  UMOV UR38, 0x0 ;  /* 0x0000000000267882 */ /* 0x000fe20000000000 */
[----:B------:R-:W-:Y:S01]  /*1b80*/  UMOV UR39, 0x10000000 ;  /* 0x1000000000277882 */ /* 0x000fe20000000000 */
[----:B------:R-:W-:Y:S02]  /*1b90*/  UMOV UR25, UR9 ;  /* 0x0000000900197c82 */ /* 0x000fe40008000000 */
[----:B------:R-:W-:Y:S01]  /*1ba0*/  @UP2 UIADD3 UR18, UPT, UPT, UR29, URZ, URZ ;  /* 0x000000ff1d122290 */ /* 0x000fe2000fffe0ff */
[----:B------:R-:W-:Y:S03]  /*1bb0*/  UMOV UR26, UR10 ;  /* 0x0000000a001a7c82 */ /* 0x000fe60008000000 */
[----:B------:R-:W-:Y:S01]  /*1bc0*/  UISETP.NE.AND UP0, UPT, UR18, UR16, UPT ;  /* 0x000000101200728c */ /* 0x000fe2000bf05270 */
[----:B------:R1:W-:Y:S10]  /*1bd0*/  UTMALDG.4D [UR24], [UR40], desc[UR38] ;  /* 0x00002618280075b4 */ /* 0x0003f40008019000 */
[----:B------:R-:W-:Y:S07]  /*1be0*/  @UP0 UIADD3 UR42, UPT, UPT, UR30, URZ, URZ ;  /* 0x000000ff1e2a0290 */ /* 0x000fee000fffe0ff */
[----:B------:R-:W-:Y:S01]  /*1bf0*/  UMOV UR30, UR42 ;  /* 0x0000002a001e7c82 */ /* 0x000fe20008000000 */
[----:B-1----:R-:W-:Y:S02]  /*1c00*/  USEL UR29, UR18, URZ, UP0 ;  /* 0x000000ff121d7287 */ /* 0x002fe40008000000 */
[----:B------:R-:W-:Y:S02]  /*1c10*/  UISETP.NE.AND UP0, UPT, UR20, UR31, UPT ;  /* 0x0000001f1400728c */ /* 0x000fe4000bf05270 */
[----:B------:R-:W-:Y:S01]  /*1c20*/  USEL UR28, UR19, URZ, UP2 ;  /* 0x000000ff131c7287 */ /* 0x000fe20009000000 */
[----:B------:R-:W-:Y:S06]  /*1c30*/  UMOV UR18, UR32 ;  /* 0x0000002000127c82 */ /* 0x000fec0008000000 */
[----:B---3--:R-:W-:Y:S05]  /*1c40*/  BRA.U UP0, `(.L_x_23) ;  /* 0xfffffffd00287547 */ /* 0x008fea000b83ffff */
.L_x_18:
[----:B------:R-:W-:Y:S01]  /*1c50*/  ULEA UR4, UR32, UR22, 0x3 ;  /* 0x0000001620047291 */ /* 0x000fe2000f8e18ff */
[----:B-1----:R-:W-:Y:S01]  /*1c60*/  MOV R2, UR33 ;  /* 0x0000002100027c02 */ /* 0x002fe20008000f00 */
[----:B------:R-:W-:Y:S01]  /*1c70*/  @!P1 SYNCS.ARRIVE.TRANS64.A1T0 RZ, [UR22+0x138], RZ ;  /* 0x000138ffffff99a7 */ /* 0x000fe20008100016 */
[----:B------:R-:W-:Y:S02]  /*1c80*/  UISETP.GE.AND UP0, UPT, UR34, 0x1, UPT ;  /* 0x000000012200788c */ /* 0x000fe4000bf06270 */
[----:B------:R-:W-:-:S04]  /*1c90*/  SHF.L.U32 R2, R2, 0x1f, RZ ;  /* 0x0000001f02027819 */ /* 0x000fc800000006ff */
[----:B------:R1:W3:Y:S03]  /*1ca0*/  SYNCS.PHASECHK.TRANS64.TRYWAIT P2, [UR4+0x80], R2 ;  /* 0x00008002ff0075a7 */ /* 0x0002e60008041104 */
[----:B------:R-:W-:Y:S05]  /*1cb0*/  BRA.U !UP0, `(.L_x_24) ;  /* 0x0000000508747547 */ /* 0x000fea000b800000 */
[----:B------:R-:W4:Y:S01]  /*1cc0*/  LDC.64 R8, c[0x0][0x480] ;  /* 0x00012000ff087b82 */ /* 0x000f220000000a00 */
[----:B------:R-:W3:Y:S01]  /*1cd0*/  LDCU UR25, c[0x0][0x390] ;  /* 0x00007200ff1977ac */ /* 0x000ee20008000800 */
[----:B------:R-:W3:Y:S06]  /*1ce0*/  LDCU UR26, c[0x0][0x38c] ;  /* 0x00007180ff1a77ac */ /* 0x000eec0008000800 */
[----:B------:R-:W4:Y:S01]  /*1cf0*/  LDC.64 R6, c[0x0][0x488] ;  /* 0x00012200ff067b82 */ /* 0x000f220000000a00 */
[----:B------:R-:W3:Y:S01]  /*1d00*/  LDCU.64 UR14, c[0x0][0x4b8] ;  /* 0x00009700ff0e77ac */ /* 0x000ee20008000a00 */
[----:B------:R-:W-:Y:S01]  /*1d10*/  UIADD3 UR31, UPT, UPT, UR34, UR31, URZ ;  /* 0x0000001f221f7290 */ /* 0x000fe2000fffe0ff */
[----:B------:R-:W-:-:S05]  /*1d20*/  UMOV UR40, UR34 ;  /* 0x0000002200287c82 */ /* 0x000fca0008000000 */
[----:B-12---:R-:W1:Y:S01]  /*1d30*/  LDC.64 R2, c[0x0][0x490] ;  /* 0x00012400ff027b82 */ /* 0x006e620000000a00 */
[----:B------:R-:W-:Y:S01]  /*1d40*/  UMOV UR38, UR32 ;  /* 0x0000002000267c82 */ /* 0x000fe20008000000 */
[----:B----4-:R-:W-:Y:S01]  /*1d50*/  IMAD.HI.U32 R9, R18, R9, RZ ;  /* 0x0000000912097227 */ /* 0x010fe200078e00ff */
[----:B------:R-:W-:-:S05]  /*1d60*/  ISETP.NE.AND P1, PT, R8, 0x1, PT ;  /* 0x000000010800780c */ /* 0x000fca0003f25270 */
[----:B------:R-:W2:Y:S01]  /*1d70*/  LDC.64 R4, c[0x0][0x4b0] ;  /* 0x00012c00ff047b82 */ /* 0x000ea20000000a00 */
[----:B------:R-:W-:-:S04]  /*1d80*/  SHF.R.U32.HI R6, RZ, R6, R9 ;  /* 0x00000006ff067219 */ /* 0x000fc80000011609 */
        /* <DEDUP_REMOVED lines=10> */
[----:B--2---:R-:W-:Y:S02]  /*1e30*/  R2UR UR8, R4 ;  /* 0x00000000040872ca */ /* 0x004fe400000e0000 */
[----:B------:R-:W-:Y:S02]  /*1e40*/  R2UR UR9, R9 ;  /* 0x00000000090972ca */ /* 0x000fe400000e0000 */
[----:B------:R-:W-:-:S06]  /*1e50*/  R2UR UR6, R5 ;  /* 0x00000000050672ca */ /* 0x000fcc00000e0000 */
[----:B------:R-:W-:Y:S01]  /*1e60*/  USEL UR13, UR4, UR13, !UP0 ;  /* 0x0000000d040d7287 */ /* 0x000fe2000c000000 */
[----:B------:R-:W2:Y:S05]  /*1e70*/  LDCU.64 UR4, c[0x0][0x4d8] ;  /* 0x00009b00ff0477ac */ /* 0x000eaa0008000a00 */
[----:B------:R-:W-:-:S04]  /*1e80*/  IMAD R14, RZ, RZ, -UR13 ;  /* 0x8000000dff0e7e24 */ /* 0x000fc8000f8e02ff */
[----:B------:R-:W-:Y:S01]  /*1e90*/  IMAD R14, R7, R14, R6 ;  /* 0x0000000e070e7224 */ /* 0x000fe200078e0206 */
[----:B-1----:R-:W-:-:S04]  /*1ea0*/  R2UR UR11, R2 ;  /* 0x00000000020b72ca */ /* 0x002fc800000e0000 */
[----:B------:R-:W-:Y:S02]  /*1eb0*/  R2UR UR7, R14 ;  /* 0x000000000e0772ca */ /* 0x000fe400000e0000 */
[----:B------:R-:W-:-:S07]  /*1ec0*/  R2UR UR12, R3 ;  /* 0x00000000030c72ca */ /* 0x000fce00000e0000 */
[----:B------:R-:W-:-:S06]  /*1ed0*/  UIMAD UR11, UR9, UR8, UR11 ;  /* 0x00000008090b72a4 */ /* 0x000fcc000f8e020b */
[----:B--23--:R-:W-:-:S12]  /*1ee0*/  UIMAD UR12, UR7, UR6, UR12 ;  /* 0x00000006070c72a4 */ /* 0x00cfd8000f8e020c */
.L_x_29:
[----:B--2---:R-:W-:Y:S01]  /*1ef0*/  @!P0 MOV R3, 0x3000 ;  /* 0x0000300000038802 */ /* 0x004fe20000000f00 */
[----:B------:R-:W-:Y:S01]  /*1f00*/  ULEA UR9, UR38, UR22, 0x3 ;  /* 0x0000001626097291 */ /* 0x000fe2000f8e18ff */
[----:B---3--:R-:W-:Y:S11]  /*1f10*/  @P2 BRA `(.L_x_25) ;  /* 0x0000000000102947 */ /* 0x008ff60003800000 */
[----:B------:R-:W-:Y:S04]  /*1f20*/  MOV R4, UR33 ;  /* 0x0000002100047c02 */ /* 0x000fe80008000f00 */
[----:B------:R-:W-:Y:S04]  /*1f30*/  SHF.L.U32 R4, R4, 0x1f, RZ ;  /* 0x0000001f04047819 */ /* 0x000fe800000006ff */
[----:B------:R-:W1:Y:S02]  /*1f40*/  SYNCS.PHASECHK.TRANS64.TRYWAIT P1, [UR9+0x80], R4 ;  /* 0x00008004ff0075a7 */ /* 0x000e640008021109 */
[----:B-1----:R-:W-:Y:S05]  /*1f50*/  @!P1 BRA `(.L_x_26) ;  /* 0x0000006000049947 */ /* 0x002fea0003800000 */
.L_x_25:
[----:B------:R2:W-:Y:S01]  /*1f60*/  @!P0 SYNCS.ARRIVE.TRANS64 RZ, [UR9], R3 ;  /* 0x00000003ffff89a7 */ /* 0x0005e20008000009 */
[----:B------:R-:W-:Y:S04]  /*1f70*/  BSSY.RECONVERGENT B0, `(.L_x_27) ;  /* 0x0000003000007945 */ /* 0x000fe80003800200 */
[----:B------:R-:W-:Y:S05]  /*1f80*/  @P5 BRA `(.L_x_28) ;  /* 0x0000000000045947 */ /* 0x000fea0003800000 */
[----:B------:R-:W-:Y:S05]  /*1f90*/  BPT.TRAP 0x1 ;  /* 0x000000040000795c */ /* 0x000fea0000300000 */
.L_x_28:
[----:B------:R-:W-:Y:S05]  /*1fa0*/  BSYNC.RECONVERGENT B0 ;  /* 0x0000000000007941 */ /* 0x000fea0003800200 */
.L_x_27:
        /* <DEDUP_REMOVED lines=8> */
[----:B------:R-:W-:Y:S02]  /*2030*/  UIADD3 UR39, UPT, UPT, UR28, 0x1, URZ ;  /* 0x000000011c277890 */ /* 0x000fe4000fffe0ff */
[----:B------:R-:W-:Y:S01]  /*2040*/  UIADD3 UR46, UP1, UPT, UR36, 0x80, URZ ;  /* 0x00000080242e7890 */ /* 0x000fe2000ff3e0ff */
[----:B-1----:R-:W-:Y:S01]  /*2050*/  MOV R2, UR33 ;  /* 0x0000002100027c02 */ /* 0x002fe20008000f00 */
[----:B------:R-:W-:Y:S02]  /*2060*/  UPRMT UR41, UR6, 0x40, UR7 ;  /* 0x0000004006297896 */ /* 0x000fe40008000007 */
[----:B------:R-:W-:Y:S01]  /*2070*/  UISETP.NE.AND UP2, UPT, UR39, UR26, UPT ;  /* 0x0000001a2700728c */ /* 0x000fe2000bf45270 */
[----:B------:R-:W-:Y:S01]  /*2080*/  SHF.L.U32 R2, R2, 0x1f, RZ ;  /* 0x0000001f02027819 */ /* 0x000fe200000006ff */
[----:B------:R-:W-:Y:S02]  /*2090*/  USHF.L.U32 UR10, UR30, 0x5, URZ ;  /* 0x000000051e0a7899 */ /* 0x000fe400080006ff */
[----:B------:R-:W-:Y:S01]  /*20a0*/  UIADD3.X UR47, UPT, UPT, URZ, UR37, URZ, UP1, !UPT ;  /* 0x00000025ff2f7290 */ /* 0x000fe20008ffe4ff */
[----:B------:R1:W3:Y:S01]  /*20b0*/  SYNCS.PHASECHK.TRANS64.TRYWAIT P2, [UR8+0x80], R2 ;  /* 0x00008002ff0075a7 */ /* 0x0002e20008041108 */
[----:B------:R-:W-:Y:S02]  /*20c0*/  ULEA UR8, UR38, UR22, 0xd ;  /* 0x0000001626087291 */ /* 0x000fe4000f8e68ff */
[----:B------:R-:W-:Y:S02]  /*20d0*/  UPRMT UR48, UR41, 0x5410, URZ ;  /* 0x0000541029307896 */ /* 0x000fe400080000ff */
[----:B------:R-:W-:Y:S02]  /*20e0*/  UIADD3 UR8, UPT, UPT, UR8, 0x6400, URZ ;  /* 0x0000640008087890 */ /* 0x000fe4000fffe0ff */
[----:B------:R-:W-:Y:S02]  /*20f0*/  UIADD3 UR44, UP0, UPT, UR36, 0x180, URZ ;  /* 0x00000180242c7890 */ /* 0x000fe4000ff1e0ff */
[----:B------:R-:W-:Y:S02]  /*2100*/  ULEA UR16, UR38, UR22, 0xc ;  /* 0x0000001626107291 */ /* 0x000fe4000f8e60ff */
[----:B------:R-:W-:Y:S02]  /*2110*/  UIADD3.X UR45, UPT, UPT, URZ, UR37, URZ, UP0, !UPT ;  /* 0x00000025ff2d7290 */ /* 0x000fe400087fe4ff */
[----:B------:R-:W-:Y:S01]  /*2120*/  UIADD3 UR16, UPT, UPT, UR16, 0x26400, URZ ;  /* 0x0002640010107890 */ /* 0x000fe2000fffe0ff */
[----:B------:R1:W-:Y:S01]  /*2130*/  UTMALDG.4D.IM2COL [UR8], [UR46], UR48 ;  /* 0x000000082e0073b4 */ /* 0x0003e20008058030 */
[----:B------:R-:W-:Y:S02]  /*2140*/  UIADD3 UR38, UPT, UPT, UR29, 0x1, URZ ;  /* 0x000000011d267890 */ /* 0x000fe4000fffe0ff */
[----:B------:R-:W-:Y:S02]  /*2150*/  @UP2 UIADD3 UR38, UPT, UPT, UR29, URZ, URZ ;  /* 0x000000ff1d262290 */ /* 0x000fe4000fffe0ff */
[----:B------:R-:W-:Y:S02]  /*2160*/  UIADD3 UR41, UPT, UPT, UR30, 0x1, URZ ;  /* 0x000000011e297890 */ /* 0x000fe4000fffe0ff */
[----:B------:R-:W-:Y:S02]  /*2170*/  UISETP.NE.AND UP0, UPT, UR38, UR25, UPT ;  /* 0x000000192600728c */ /* 0x000fe4000bf05270 */
[----:B------:R-:W-:Y:S01]  /*2180*/  UIADD3 UR49, UPT, UPT, UR40, -0x1, URZ ;  /* 0xffffffff28317890 */ /* 0x000fe2000fffe0ff */
[----:B------:R-:W-:Y:S01]  /*2190*/  UMOV UR42, 0x0 ;  /* 0x00000000002a7882 */ /* 0x000fe20000000000 */
[----:B------:R-:W-:Y:S01]  /*21a0*/  UMOV UR43, 0x10000000 ;  /* 0x10000000002b7882 */ /* 0x000fe20000000000 */
[----:B------:R-:W-:Y:S01]  /*21b0*/  UMOV UR19, UR27 ;  /* 0x0000001b00137c82 */ /* 0x000fe20008000000 */
[----:B------:R-:W-:Y:S01]  /*21c0*/  UMOV UR20, UR28 ;  /* 0x0000001c00147c82 */ /* 0x000fe20008000000 */
[----:B------:R-:W-:Y:S01]  /*21d0*/  USEL UR28, UR39, URZ, UP2 ;  /* 0x000000ff271c7287 */ /* 0x000fe20009000000 */
[----:B------:R-:W-:Y:S03]  /*21e0*/  UMOV UR21, UR29 ;  /* 0x0000001d00157c82 */ /* 0x000fe60008000000 */
[----:B------:R-:W-:Y:S02]  /*21f0*/  @UP0 UIADD3 UR41, UPT, UPT, UR30, URZ, URZ ;  /* 0x000000ff1e290290 */ /* 0x000fe4000fffe0ff */
[----:B------:R-:W-:Y:S01]  /*2200*/  USEL UR29, UR38, URZ, UP0 ;  /* 0x000000ff261d7287 */ /* 0x000fe20008000000 */
[----:B------:R-:W-:Y:S01]  /*2210*/  UMOV UR17, UR9 ;  /* 0x0000000900117c82 */ /* 0x000fe20008000000 */
[----:B------:R-:W-:Y:S01]  /*2220*/  UMOV UR18, UR10 ;  /* 0x0000000a00127c82 */ /* 0x000fe20008000000 */
[----:B------:R-:W-:Y:S01]  /*2230*/  UISETP.GT.U32.AND UP0, UPT, UR40, 0x1, UPT ;  /* 0x000000012800788c */ /* 0x000fe2000bf04070 */
[----:B------:R1:W-:Y:S01]  /*2240*/  UTMALDG.4D [UR16], [UR44], desc[UR42] ;  /* 0x00002a102c0075b4 */ /* 0x0003e20008019000 */
[----:B------:R-:W-:Y:S01]  /*2250*/  UMOV UR38, UR32 ;  /* 0x0000002000267c82 */ /* 0x000fe20008000000 */
[----:B------:R-:W-:Y:S01]  /*2260*/  UMOV UR40, UR49 ;  /* 0x0000003100287c82 */ /* 0x000fe20008000000 */
[----:B------:R-:W-:Y:S05]  /*2270*/  UMOV UR30, UR41 ;  /* 0x00000029001e7c82 */ /* 0x000fea0008000000 */
[----:B-1----:R-:W-:Y:S05]  /*2280*/  BRA.U UP0, `(.L_x_29) ;  /* 0xfffffffd00187547 */ /* 0x002fea000b83ffff */
.L_x_24:
[----:B--2---:R-:W-:Y:S01]  /*2290*/  SHF.L.U32 R3, R13, 0x1f, RZ ;  /* 0x0000001f0d037819 */ /* 0x004fe200000006ff */
[----:B------:R-:W-:-:S03]  /*22a0*/  NOP ;  /* 0x0000000000007918 */ /* 0x000fc60000000000 */
[----:B------:R-:W2:Y:S02]  /*22b0*/  SYNCS.PHASECHK.TRANS64.TRYWAIT P1, [UR22+0x140], R3 ;  /* 0x00014003ff0075a7 */ /* 0x000ea40008021116 */
[----:B--2---:R-:W-:Y:S05]  /*22c0*/  @!P1 BRA `(.L_x_30) ;  /* 0x0000005c00409947 */ /* 0x004fea0003800000 */
.L_x_123:
[----:B------:R-:W2:Y:S01]  /*22d0*/  LDS.128 R4, [UR22+0x180] ;  /* 0x00018016ff047984 */ /* 0x000ea20008000c00 */
[----:B------:R-:W-:Y:S01]  /*22e0*/  UIADD3 UR4, UPT, UPT, UR22, 0x148, URZ ;  /* 0x0000014816047890 */ /* 0x000fe2000fffe0ff */
[----:B------:R-:W-:Y:S01]  /*22f0*/  ISETP.GE.AND P1, PT, R40, 0x1, PT ;  /* 0x000000012800780c */ /* 0x000fe20003f26270 */
[----:B------:R-:W-:Y:S01]  /*2300*/  @!PT LDS RZ, [RZ] ;  /* 0x00000000fffff984 */ /* 0x000fe20000000800 */
[----:B------:R-:W-:Y:S01]  /*2310*/  @!PT LDS RZ, [RZ] ;  /* 0x00000000fffff984 */ /* 0x000fe20000000800 */
[----:B------:R-:W-:Y:S01]  /*2320*/  @!PT LDS RZ, [RZ] ;  /* 0x00000000fffff984 */ /* 0x000fe20000000800 */
[----:B------:R-:W-:Y:S01]  /*2330*/  @!PT LDS RZ, [RZ] ;  /* 0x00000000fffff984 */ /* 0x000fe20000000800 */
[----:B------:R1:W-:Y:S06]  /*2340*/  MEMBAR.ALL.CTA ;  /* 0x0000000000007992 */ /* 0x0003ec0000008000 */
[----:B-1----:R-:W1:Y:S01]  /*2350*/  FENCE.VIEW.ASYNC.S ;  /* 0x00000000000073c6 */ /* 0x002e620000000000 */
[----:B------:R-:W-:-:S09]  /*2360*/  UPRMT UR4, URZ, 0x654, UR4 ;  /* 0x00000654ff047896 */ /* 0x000fd20008000004 */
[----:B-1----:R-:W-:Y:S01]  /*2370*/  SYNCS.ARRIVE.TRANS64.RED.A1T0 RZ, [UR4], RZ ;  /* 0x000000ffffff79a7 */ /* 0x002fe20008100404 */
[----:B--2---:R-:W-:-:S13]  /*2380*/  LOP3.LUT P4, RZ, R6, 0x1, RZ, 0xc0, !PT ;  /* 0x0000000106ff7812 */ /* 0x004fda000788c0ff */
[----:B------:R-:W-:Y:S02]  /*2390*/  @P4 MOV R12, R4 ;  /* 0x00000004000c4202 */ /* 0x000fe40000000f00 */
[----:B------:R-:W-:Y:S01]  /*23a0*/  @P4 LOP3.LUT R11, R5, 0xffff, RZ, 0xc0, !PT ;  /* 0x0000ffff050b4812 */ /* 0x000fe200078ec0ff */
[----:B------:R-:W-:Y:S06]  /*23b0*/  @!P1 BRA `(.L_x_31) ;  /* 0x0000000000b89947 */ /* 0x000fec0003800000 */
[----:B------:R-:W1:Y:S01]  /*23c0*/  LDC.64 R4, c[0x0][0xb18] ;  /* 0x0002c600ff047b82 */ /* 0x000e620000000a00 */
[----:B----4-:R-:W-:-:S07]  /*23d0*/  ISETP.NE.AND P3, PT, R40, 0x1, PT ;  /* 0x000000012800780c */ /* 0x010fce0003f65270 */
[----:B------:R-:W2:Y:S08]  /*23e0*/  LDC.64 R6, c[0x0][0xb10] ;  /* 0x0002c400ff067b82 */ /* 0x000eb00000000a00 */
[----:B------:R-:W4:Y:S08]  /*23f0*/  LDC R8, c[0x0][0xb20] ;  /* 0x0002c800ff087b82 */ /* 0x000f300000000800 */
[----:B------:R-:W3:Y:S01]  /*2400*/  LDC R9, c[0x0][0xb0c] ;  /* 0x0002c300ff097b82 */ /* 0x000ee20000000800 */
[----:B-1----:R-:W-:Y:S01]  /*2410*/  IMAD.HI.U32 R15, R0, R5, RZ ;  /* 0x00000005000f7227 */ /* 0x002fe200078e00ff */
[----:B------:R-:W-:-:S03]  /*2420*/  ISETP.NE.AND P1, PT, R4, 0x1, PT ;  /* 0x000000010400780c */ /* 0x000fc60003f25270 */
[----:B------:R-:W-:-:S03]  /*2430*/  IMAD.HI.U32 R5, R11, R5, RZ ;  /* 0x000000050b057227 */ /* 0x000fc600078e00ff */
[----:B------:R-:W1:Y:S01]  /*2440*/  LDC.64 R2, c[0x0][0xb28] ;  /* 0x0002ca00ff027b82 */ /* 0x000e620000000a00 */
[----:B--2---:R-:W-:-:S04]  /*2450*/  IMAD.HI.U32 R16, R10, R6, RZ ;  /* 0x000000060a107227 */ /* 0x004fc800078e00ff */
[----:B------:R-:W-:Y:S01]  /*2460*/  IMAD.HI.U32 R17, R12, R6, RZ ;  /* 0x000000060c117227 */ /* 0x000fe200078e00ff */
[----:B------:R-:W-:Y:S02]  /*2470*/  SHF.R.U32.HI R16, RZ, R7, R16 ;  /* 0x00000007ff107219 */ /* 0x000fe40000011610 */
[-C--:B----4-:R-:W-:Y:S02]  /*2480*/  SHF.R.U32.HI R15, RZ, R8.reuse, R15 ;  /* 0x00000008ff0f7219 */ /* 0x090fe4000001160f */
[----:B------:R-:W-:Y:S02]  /*2490*/  SHF.R.U32.HI R5, RZ, R8, R5 ;  /* 0x00000008ff057219 */ /* 0x000fe40000011605 */
[----:B------:R-:W-:Y:S02]  /*24a0*/  SEL R15, R0, R15, !P1 ;  /* 0x0000000f000f7207 */ /* 0x000fe40004800000 */
[----:B------:R-:W-:Y:S02]  /*24b0*/  SHF.R.U32.HI R17, RZ, R7, R17 ;  /* 0x00000007ff117219 */ /* 0x000fe40000011611 */
[----:B---3--:R-:W-:-:S02]  /*24c0*/  ISETP.NE.AND P2, PT, R9, 0x1, PT ;  /* 0x000000010900780c */ /* 0x008fc40003f45270 */
[----:B------:R-:W-:Y:S02]  /*24d0*/  SEL R5, R11, R5, !P1 ;  /* 0x000000050b057207 */ /* 0x000fe40004800000 */
[----:B------:R-:W-:Y:S02]  /*24e0*/  SEL R16, R10, R16, !P2 ;  /* 0x000000100a107207 */ /* 0x000fe40005000000 */
[----:B------:R-:W-:Y:S01]  /*24f0*/  SEL R17, R12, R17, !P2 ;  /* 0x000000110c117207 */ /* 0x000fe20005000000 */
[----:B-1----:R-:W-:-:S04]  /*2500*/  IMAD.HI.U32 R14, R15, R2, RZ ;  /* 0x000000020f0e7227 */ /* 0x002fc800078e00ff */
        /* <DEDUP_REMOVED lines=10> */
[----:B------:R-:W-:-:S04]  /*25b0*/  @!P1 IMAD.HI.U32 R7, R17, R2, RZ ;  /* 0x0000000211079227 */ /* 0x000fc800078e00ff */
[----:B------:R-:W-:Y:S01]  /*25c0*/  IMAD.MOV R2, RZ, RZ, -R6 ;  /* 0x000000ffff027224 */ /* 0x000fe200078e0a06 */
[----:B------:R-:W-:Y:S02]  /*25d0*/  @!P1 SHF.R.U32.HI R3, RZ, R3, R7 ;  /* 0x00000003ff039219 */ /* 0x000fe40000011607 */
[----:B------:R-:W-:Y:S01]  /*25e0*/  IADD3 R7, PT, PT, -R5, RZ, RZ ;  /* 0x000000ff05077210 */ /* 0x000fe20007ffe1ff */
[----:B------:R-:W-:Y:S01]  /*25f0*/  IMAD R2, R40, R2, R5 ;  /* 0x0000000228027224 */ /* 0x000fe200078e0205 */
        /* <DEDUP_REMOVED lines=10> */
.L_x_31:
[----:B------:R-:W1:Y:S02]  /*26a0*/  LDCU UR4, c[0x0][0xb30] ;  /* 0x00016600ff0477ac */ /* 0x000e640008000800 */
[----:B-1----:R-:W-:-:S09]  /*26b0*/  UISETP.NE.AND UP0, UPT, UR4, 0x1, UPT ;  /* 0x000000010400788c */ /* 0x002fd2000bf05270 */
[----:B------:R-:W-:Y:S05]  /*26c0*/  BRA.U UP0, `(.L_x_32) ;  /* 0x0000000100407547 */ /* 0x000fea000b800000 */
[----:B------:R-:W1:Y:S08]  /*26d0*/  LDC.64 R4, c[0x0][0xb10] ;  /* 0x0002c400ff047b82 */ /* 0x000e700000000a00 */
[----:B------:R-:W2:Y:S08]  /*26e0*/  LDC.64 R2, c[0x0][0xb18] ;  /* 0x0002c600ff027b82 */ /* 0x000eb00000000a00 */
[----:B------:R-:W3:Y:S08]  /*26f0*/  LDC R6, c[0x0][0xb20] ;  /* 0x0002c800ff067b82 */ /* 0x000ef00000000800 */
[----:B------:R-:W4:Y:S01]  /*2700*/  LDC R7, c[0x0][0xb0c] ;  /* 0x0002c300ff077b82 */ /* 0x000f220000000800 */
[----:B-1----:R-:W-:-:S05]  /*2710*/  IMAD.HI.U32 R4, R12, R4, RZ ;  /* 0x000000040c047227 */ /* 0x002fca00078e00ff */
[----:B------:R-:W-:Y:S01]  /*2720*/  SHF.R.U32.HI R4, RZ, R5, R4 ;  /* 0x00000005ff047219 */ /* 0x000fe20000011604 */
[----:B--2---:R-:W-:Y:S01]  /*2730*/  IMAD.HI.U32 R3, R11, R3, RZ ;  /* 0x000000030b037227 */ /* 0x004fe200078e00ff */
[----:B------:R-:W-:-:S04]  /*2740*/  ISETP.NE.AND P1, PT, R2, 0x1, PT ;  /* 0x000000010200780c */ /* 0x000fc80003f25270 */
[----:B---3--:R-:W-:-:S04]  /*2750*/  SHF.R.U32.HI R3, RZ, R6, R3 ;  /* 0x00000006ff037219 */ /* 0x008fc80000011603 */
[----:B------:R-:W-:Y:S02]  /*2760*/  SEL R3, R11, R3, !P1 ;  /* 0x000000030b037207 */ /* 0x000fe40004800000 */
[----:B----4-:R-:W-:-:S04]  /*2770*/  ISETP.NE.AND P2, PT, R7, 0x1, PT ;  /* 0x000000010700780c */ /* 0x010fc80003f45270 */
[----:B------:R-:W-:-:S05]  /*2780*/  SEL R4, R12, R4, !P2 ;  /* 0x000000040c047207 */ /* 0x000fca0005000000 */
[----:B------:R-:W-:Y:S02]  /*2790*/  IMAD.IADD R5, R3, 0x1, -R4 ;  /* 0x0000000103057824 */ /* 0x000fe400078e0a04 */
[----:B------:R-:W-:Y:S02]  /*27a0*/  IMAD.IADD R3, R4, 0x1, -R3 ;  /* 0x0000000104037824 */ /* 0x000fe400078e0a03 */
[----:B------:R-:W-:Y:S02]  /*27b0*/  IMAD R12, R5, R7, R12 ;  /* 0x00000007050c7224 */ /* 0x000fe400078e020c */
[----:B------:R-:W-:-:S07]  /*27c0*/  IMAD R11, R3, R2, R11 ;  /* 0x00000002030b7224 */ /* 0x000fce00078e020b */
.L_x_32:
[----:B------:R-:W-:Y:S01]  /*27d0*/  UMOV UR20, UR31 ;  /* 0x0000001f00147c82 */ /* 0x000fe20008000000 */
[----:B------:R-:W-:Y:S01]  /*27e0*/  PLOP3.LUT P1, PT, PT, PT, PT, 0x80, 0x8 ;  /* 0x000000000008781c */ /* 0x000fe20003f2f070 */
[----:B------:R-:W-:Y:S01]  /*27f0*/  IMAD.IADD R18, R12, 0x1, R91 ;  /* 0x000000010c127824 */ /* 0x000fe200078e025b */
[----:B------:R-:W-:Y:S01]  /*2800*/  LOP3.LUT R13, R13, 0x1, RZ, 0x3c, !PT ;  /* 0x000000010d0d7812 */ /* 0x000fe200078e3cff */
[----:B------:R-:W-:Y:S01]  /*2810*/  IMAD.IADD R14, R11, 0x1, R90 ;  /* 0x000000010b0e7824 */ /* 0x000fe200078e025a */
[----:B------:R-:W-:Y:S09]  /*2820*/  @P4 BRA `(.L_x_33) ;  /* 0xffffffec00604947 */ /* 0x000ff2000383ffff */
[----:B------:R-:W-:Y:S01]  /*2830*/  UIADD3 UR22, UPT, UPT, UR22, 0x80, URZ ;  /* 0x0000008016167890 */ /* 0x000fe2000fffe0ff */
[----:B------:R-:W-:-:S03]  /*2840*/  MOV R2, UR33 ;  /* 0x0000002100027c02 */ /* 0x000fc60008000f00 */
[----:B------:R-:W-:Y:S01]  /*2850*/  ULEA UR4, UR32, UR22, 0x3 ;  /* 0x0000001620047291 */ /* 0x000fe2000f8e18ff */
[----:B------:R-:W-:-:S08]  /*2860*/  SHF.L.U32 R2, R2, 0x1f, RZ ;  /* 0x0000001f02027819 */ /* 0x000fd000000006ff */
[----:B------:R-:W1:Y:S02]  /*2870*/  SYNCS.PHASECHK.TRANS64.TRYWAIT P0, [UR4], R2 ;  /* 0x00000002ff0075a7 */ /* 0x000e640008001104 */
[----:B-1----:R-:W-:Y:S05]  /*2880*/  @!P0 BRA `(.L_x_34) ;  /* 0x0000005400e88947 */ /* 0x002fea0003800000 */
.L_x_125:
[----:B------:R-:W-:-:S04]  /*2890*/  UIADD3 UR6, UPT, UPT, UR32, 0x1, URZ ;  /* 0x0000000120067890 */ /* 0x000fc8000fffe0ff */
[----:B------:R-:W-:-:S04]  /*28a0*/  UISETP.NE.AND UP0, UPT, UR6, 0x10, UPT ;  /* 0x000000100600788c */ /* 0x000fc8000bf05270 */
[----:B------:R-:W-:Y:S02]  /*28b0*/  USEL UR5, URZ, 0x1, UP0 ;  /* 0x00000001ff057887 */ /* 0x000fe40008000000 */
[----:B------:R-:W-:Y:S02]  /*28c0*/  USEL UR6, UR6, URZ, UP0 ;  /* 0x000000ff06067287 */ /* 0x000fe40008000000 */
[----:B------:R-:W-:Y:S02]  /*28d0*/  ULOP3.LUT UR5, UR33, UR5, URZ, 0x3c, !UPT ;  /* 0x0000000521057292 */ /* 0x000fe4000f8e3cff */
[----:B------:R-:W-:-:S04]  /*28e0*/  ULEA UR4, UR6, UR22, 0x3 ;  /* 0x0000001606047291 */ /* 0x000fc8000f8e18ff */
[----:B-1----:R-:W-:-:S04]  /*28f0*/  MOV R2, UR5 ;  /* 0x0000000500027c02 */ /* 0x002fc80008000f00 */
[----:B------:R-:W-:-:S04]  /*2900*/  SHF.L.U32 R2, R2, 0x1f, RZ ;  /* 0x0000001f02027819 */ /* 0x000fc800000006ff */
[----:B------:R-:W1:Y:S02]  /*2910*/  SYNCS.PHASECHK.TRANS64.TRYWAIT P0, [UR4], R2 ;  /* 0x00000002ff0075a7 */ /* 0x000e640008001104 */
[----:B-1----:R-:W-:Y:S05]  /*2920*/  @!P0 BRA `(.L_x_35) ;  /* 0x0000005400d88947 */ /* 0x002fea0003800000 */
.L_x_127:
        /* <DEDUP_REMOVED lines=10> */
.L_x_129:
        /* <DEDUP_REMOVED lines=10> */
.L_x_131:
        /* <DEDUP_REMOVED lines=10> */
.L_x_133:
        /* <DEDUP_REMOVED lines=10> */
.L_x_135:
        /* <DEDUP_REMOVED lines=10> */
.L_x_137:
        /* <DEDUP_REMOVED lines=10> */
.L_x_139:
        /* <DEDUP_REMOVED lines=10> */
.L_x_141:
        /* <DEDUP_REMOVED lines=10> */
.L_x_143:
        /* <DEDUP_REMOVED lines=10> */
.L_x_145:
        /* <DEDUP_REMOVED lines=10> */
.L_x_147:
        /* <DEDUP_REMOVED lines=10> */
.L_x_149:
        /* <DEDUP_REMOVED lines=10> */
.L_x_151:
        /* <DEDUP_REMOVED lines=10> */
.L_x_153:
[----:B------:R-:W-:-:S04]  /*3150*/  UIADD3 UR6, UPT, UPT, UR6, 0x1, URZ ;  /* 0x0000000106067890 */ /* 0x000fc8000fffe0ff */
[----:B------:R-:W-:-:S04]  /*3160*/  UISETP.NE.AND UP0, UPT, UR6, 0x10, UPT ;  /* 0x000000100600788c */ /* 0x000fc8000bf05270 */
[----:B------:R-:W-:Y:S02]  /*3170*/  USEL UR4, URZ, 0x1, UP0 ;  /* 0x00000001ff047887 */ /* 0x000fe40008000000 */
[----:B------:R-:W-:Y:S02]  /*3180*/  USEL UR6, UR6, URZ, UP0 ;  /* 0x000000ff06067287 */ /* 0x000fe40008000000 */
[----:B------:R-:W-:Y:S02]  /*3190*/  ULOP3.LUT UR4, UR5, UR4, URZ, 0x3c, !UPT ;  /* 0x0000000405047292 */ /* 0x000fe4000f8e3cff */
[----:B------:R-:W-:-:S04]  /*31a0*/  ULEA UR6, UR6, UR22, 0x3 ;  /* 0x0000001606067291 */ /* 0x000fc8000f8e18ff */
[----:B-1----:R-:W-:Y:S02]  /*31b0*/  IMAD.U32 R2, RZ, RZ, UR4 ;  /* 0x00000004ff027e24 */ /* 0x002fe4000f8e00ff */
[----:B------:R-:W-:-:S03]  /*31c0*/  MOV R0, UR6 ;  /* 0x0000000600007c02 */ /* 0x000fc60008000f00 */
[----:B------:R-:W-:-:S07]  /*31d0*/  SHF.L.U32 R2, R2, 0x1f, RZ ;  /* 0x0000001f02027819 */ /* 0x000fce00000006ff */
.L_x_49:
[----:B-1----:R1:W2:Y:S02]  /*31e0*/  SYNCS.PHASECHK.TRANS64.TRYWAIT P0, [R0+URZ], R2 ;  /* 0x00000002000075a7 */ /* 0x0022a400080011ff */
[----:B--2---:R-:W-:Y:S05]  /*31f0*/  @!P0 NANOSLEEP.SYNCS 0x989680 ;  /* 0x009896800000895d */ /* 0x004fea0003900000 */
[----:B------:R-:W2:Y:S02]  /*3200*/  @!P0 SYNCS.PHASECHK.TRANS64 P0, [R0+URZ], R2 ;  /* 0x00000002000085a7 */ /* 0x000ea400080010ff */
[----:B--2---:R-:W-:Y:S05]  /*3210*/  @P0 EXIT ;  /* 0x000000000000094d */ /* 0x004fea0003800000 */
[----:B------:R-:W-:Y:S05]  /*3220*/  BRA `(.L_x_49) ;  /* 0xfffffffc00ec7947 */ /* 0x000fea000383ffff */
.L_x_17:
[----:B------:R-:W-:-:S04]  /*3230*/  UISETP.NE.AND UP0, UPT, UR45, URZ, UPT ;  /* 0x000000ff2d00728c */ /* 0x000fc8000bf05270 */
[----:B------:R-:W-:-:S09]  /*3240*/  UISETP.NE.OR UP0, UPT, UR6, 0x1, UP0 ;  /* 0x000000010600788c */ /* 0x000fd20008705670 */
[----:B------:R-:W-:Y:S05]  /*3250*/  BRA.U UP0, `(.L_x_50) ;  /* 0x0000000100b07547 */ /* 0x000fea000b800000 */
[----:B------:R-:W-:Y:S01]  /*3260*/  UMOV UR4, 0x400 ;  /* 0x0000040000047882 */ /* 0x000fe20000000000 */
[----:B------:R-:W-:Y:S01]  /*3270*/  HFMA2 R3, -RZ, RZ, 0, 5.9604644775390625e-08 ;  /* 0x00000001ff037431 */ /* 0x000fe200000001ff */
[----:B------:R-:W-:Y:S01]  /*3280*/  ULEA UR45, UR45, UR4, 0x18 ;  /* 0x000000042d2d7291 */ /* 0x000fe2000f8ec0ff */
[----:B------:R-:W-:Y:S01]  /*3290*/  ISETP.NE.AND P0, PT, R2, RZ, PT ;  /* 0x000000ff0200720c */ /* 0x000fe20003f05270 */
[----:B------:R-:W-:Y:S02]  /*32a0*/  IMAD.MOV.U32 R8, RZ, RZ, RZ ;  /* 0x000000ffff087224 */ /* 0x000fe400078e00ff */
[----:B------:R-:W-:Y:S02]  /*32b0*/  UIADD3 UR6, UPT, UPT, UR45, 0x148, URZ ;  /* 0x000001482d067890 */ /* 0x000fe4000fffe0ff */
[----:B------:R-:W-:Y:S02]  /*32c0*/  UIADD3 UR7, UPT, UPT, UR45, 0x140, URZ ;  /* 0x000001402d077890 */ /* 0x000fe4000fffe0ff */
[----:B------:R-:W-:-:S12]  /*32d0*/  UPRMT UR6, URZ, 0x654, UR6 ;  /* 0x00000654ff067896 */ /* 0x000fd80008000006 */
.L_x_53:
[----:B------:R-:W-:Y:S01]  /*32e0*/  SHF.L.U32 R6, R3, 0x1f, RZ ;  /* 0x0000001f03067819 */ /* 0x000fe200000006ff */
[----:B------:R-:W-:Y:S02]  /*32f0*/  IMAD.U32 R4, RZ, RZ, UR7 ;  /* 0x00000007ff047e24 */ /* 0x000fe4000f8e00ff */
[----:B------:R-:W-:Y:S01]  /*3300*/  @!P0 IMAD.MOV.U32 R5, RZ, RZ, 0x10 ;  /* 0x00000010ff058424 */ /* 0x000fe200078e00ff */
[----:B------:R-:W1:Y:S02]  /*3310*/  SYNCS.PHASECHK.TRANS64.TRYWAIT P1, [UR45+0x148], R6 ;  /* 0x00014806ff0075a7 */ /* 0x000e64000802112d */
[----:B------:R-:W-:-:S04]  /*3320*/  PRMT R4, R2, 0x654, R4 ;  /* 0x0000065402047816 */ /* 0x000fc80000000004 */
[----:B------:R-:W-:Y:S01]  /*3330*/  SEL R0, R4, R0, !P0 ;  /* 0x0000000004007207 */ /* 0x000fe20004000000 */
[----:B-1----:R-:W-:Y:S06]  /*3340*/  @!P1 BRA `(.L_x_51) ;  /* 0x0000005000a09947 */ /* 0x002fec0003800000 */
.L_x_155:
[----:B------:R-:W-:Y:S01]  /*3350*/  UIADD3 UR4, UPT, UPT, UR45, 0x180, URZ ;  /* 0x000001802d047890 */ /* 0x000fe2000fffe0ff */
[----:B------:R2:W-:Y:S01]  /*3360*/  @!P0 SYNCS.ARRIVE.TRANS64.RED RZ, [R0+URZ], R5 ;  /* 0x0000000500ff89a7 */ /* 0x0005e200080004ff */
[----:B------:R-:W-:Y:S01]  /*3370*/  UIADD3 UR5, UPT, UPT, UR45, 0x140, URZ ;  /* 0x000001402d057890 */ /* 0x000fe2000fffe0ff */
[----:B------:R-:W-:-:S08]  /*3380*/  LOP3.LUT R3, R3, 0x1, RZ, 0x3c, !PT ;  /* 0x0000000103037812 */ /* 0x000fd000078e3cff */
[----:B------:R-:W-:Y:S06]  /*3390*/  UGETNEXTWORKID.BROADCAST [UR4], [UR5] ;  /* 0x00000000040073ca */ /* 0x000fec0008000100 */
[----:B--2---:R-:W-:-:S04]  /*33a0*/  SHF.L.U32 R5, R8, 0x1f, RZ ;  /* 0x0000001f08057819 */ /* 0x004fc800000006ff */
[----:B------:R-:W2:Y:S02]  /*33b0*/  SYNCS.PHASECHK.TRANS64.TRYWAIT P1, [UR45+0x140], R5 ;  /* 0x00014005ff0075a7 */ /* 0x000ea4000802112d */
[----:B--2---:R-:W-:Y:S05]  /*33c0*/  @!P1 BRA `(.L_x_52) ;  /* 0x0000005000989947 */ /* 0x004fea0003800000 */
.L_x_157:
[----:B-1----:R-:W1:Y:S01]  /*33d0*/  LDS.128 R4, [UR45+0x180] ;  /* 0x0001802dff047984 */ /* 0x002e620008000c00 */
[----:B------:R-:W-:Y:S01]  /*33e0*/  LOP3.LUT R8, R8, 0x1, RZ, 0x3c, !PT ;  /* 0x0000000108087812 */ /* 0x000fe200078e3cff */
[----:B------:R-:W-:Y:S01]  /*33f0*/  @!PT LDS RZ, [RZ] ;  /* 0x00000000fffff984 */ /* 0x000fe20000000800 */
[----:B------:R-:W-:Y:S01]  /*3400*/  @!PT LDS RZ, [RZ] ;  /* 0x00000000fffff984 */ /* 0x000fe20000000800 */
[----:B------:R-:W-:Y:S01]  /*3410*/  @!PT LDS RZ, [RZ] ;  /* 0x00000000fffff984 */ /* 0x000fe20000000800 */
[----:B------:R-:W-:Y:S01]  /*3420*/  @!PT LDS RZ, [RZ] ;  /* 0x00000000fffff984 */ /* 0x000fe20000000800 */
[----:B------:R2:W-:Y:S06]  /*3430*/  MEMBAR.ALL.CTA ;  /* 0x0000000000007992 */ /* 0x0005ec0000008000 */
[----:B--2---:R-:W2:Y:S02]  /*3440*/  FENCE.VIEW.ASYNC.S ;  /* 0x00000000000073c6 */ /* 0x004ea40000000000 */
[----:B--2---:R-:W-:Y:S01]  /*3450*/  SYNCS.ARRIVE.TRANS64.RED.A1T0 RZ, [UR6], RZ ;  /* 0x000000ffffff79a7 */ /* 0x004fe20008100406 */
[----:B-1----:R-:W-:-:S13]  /*3460*/  LOP3.LUT P1, RZ, R6, 0x1, RZ, 0xc0, !PT ;  /* 0x0000000106ff7812 */ /* 0x002fda000782c0ff */
[----:B------:R-:W-:Y:S05]  /*3470*/  @P1 BRA `(.L_x_53) ;  /* 0xfffffffc00981947 */ /* 0x000fea000383ffff */
[----:B------:R-:W-:-:S04]  /*3480*/  SHF.L.U32 R0, R3, 0x1f, RZ ;  /* 0x0000001f03007819 */ /* 0x000fc800000006ff */
[----:B------:R-:W1:Y:S02]  /*3490*/  SYNCS.PHASECHK.TRANS64 P0, [UR45+0x148], R0 ;  /* 0x00014800ff0075a7 */ /* 0x000e64000800102d */
[----:B-1----:R-:W-:Y:S05]  /*34a0*/  @P0 EXIT ;  /* 0x000000000000094d */ /* 0x002fea0003800000 */
[----:B------:R-:W-:-:S07]  /*34b0*/  MOV R0, UR45 ;  /* 0x0000002d00007c02 */ /* 0x000fce0008000f00 */
.L_x_54:
[----:B-1----:R-:W-:-:S04]  /*34c0*/  SHF.L.U32 R2, R3, 0x1f, RZ ;  /* 0x0000001f03027819 */ /* 0x002fc800000006ff */
[----:B------:R1:W2:Y:S03]  /*34d0*/  SYNCS.PHASECHK.TRANS64.TRYWAIT P0, [R0+URZ+0x148], R2 ;  /* 0x00014802000075a7 */ /* 0x0002a600080011ff */
[----:B--2---:R-:W-:Y:S05]  /*34e0*/  @!P0 NANOSLEEP.SYNCS 0x989680 ;  /* 0x009896800000895d */ /* 0x004fea0003900000 */
[----:B------:R-:W2:Y:S02]  /*34f0*/  @!P0 SYNCS.PHASECHK.TRANS64 P0, [R0+URZ+0x148], R2 ;  /* 0x00014802000085a7 */ /* 0x000ea400080010ff */
[----:B--2---:R-:W-:Y:S05]  /*3500*/  @P0 EXIT ;  /* 0x000000000000094d */ /* 0x004fea0003800000 */
[----:B------:R-:W-:Y:S05]  /*3510*/  BRA `(.L_x_54) ;  /* 0xfffffffc00e87947 */ /* 0x000fea000383ffff */
.L_x_50:
[----:B------:R-:W-:-:S09]  /*3520*/  UISETP.NE.AND UP0, UPT, UR6, URZ, UPT ;  /* 0x000000ff0600728c */ /* 0x000fd2000bf05270 */
[----:B------:R-:W-:Y:S05]  /*3530*/  BRA.U UP0, `(.L_x_55) ;  /* 0x0000000d003c7547 */ /* 0x000fea000b800000 */
[----:B------:R-:W-:Y:S01]  /*3540*/  UMOV UR4, 0x40 ;  /* 0x0000004000047882 */ /* 0x000fe20000000000 */
[----:B------:R-:W-:Y:S01]  /*3550*/  NOP ;  /* 0x0000000000007918 */ /* 0x000fe20000000000 */
[----:B------:R-:W-:Y:S01]  /*3560*/  ULEA UR4, UR45, UR4, 0x18 ;  /* 0x000000042d047291 */ /* 0x000fe2000f8ec0ff */
[----:B------:R-:W-:Y:S02]  /*3570*/  UMOV UR5, 0x400 ;  /* 0x0000040000057882 */ /* 0x000fe40000000000 */
[----:B------:R-:W-:-:S06]  /*3580*/  ULEA UR45, UR45, UR5, 0x18 ;  /* 0x000000052d2d7291 */ /* 0x000fcc000f8ec0ff */
[----:B------:R-:W1:Y:S02]  /*3590*/  LDS.U8 R0, [UR4+0x1c] ;  /* 0x00001c04ff007984 */ /* 0x000e640008000000 */
[----:B-1----:R-:W-:-:S13]  /*35a0*/  ISETP.NE.AND P0, PT, R0, RZ, PT ;  /* 0x000000ff0000720c */ /* 0x002fda0003f05270 */
[----:B------:R-:W-:Y:S05]  /*35b0*/  @P0 BRA `(.L_x_56) ;  /* 0x0000000000580947 */ /* 0x000fea0003800000 */
[----:B------:R-:W-:-:S13]  /*35c0*/  ELECT P0, URZ, PT ;  /* 0x0000000000ff782f */ /* 0x000fda0003800000 */
[----:B------:R-:W-:Y:S05]  /*35d0*/  @!P0 BRA `(.L_x_57) ;  /* 0x0000000000608947 */ /* 0x000fea0003800000 */
[----:B------:R-:W-:Y:S01]  /*35e0*/  UMOV UR5, 0x10 ;  /* 0x0000001000057882 */ /* 0x000fe20000000000 */
[----:B------:R-:W-:Y:S01]  /*35f0*/  HFMA2 R0, -RZ, RZ, 0, 5.9604644775390625e-08 ;  /* 0x00000001ff007431 */ /* 0x000fe200000001ff */
[----:B------:R-:W-:-:S03]  /*3600*/  MOV R2, 0xffff ;  /* 0x0000ffff00027802 */ /* 0x000fc60000000f00 */
[----:B------:R-:W-:Y:S04]  /*3610*/  DEPBAR.LE SB1, 0x36 ;  /* 0x00009d800000791a */ /* 0x000fe80000000000 */
[----:B------:R-:W1:Y:S02]  /*3620*/  UTCATOMSWS.FIND_AND_SET.ALIGN UP0, UR5, UR5 ;  /* 0x00000005000575e3 */ /* 0x000e640008000800 */
[----:B-1----:R-:W-:Y:S01]  /*3630*/  MOV R3, UR5 ;  /* 0x0000000500037c02 */ /* 0x002fe20008000f00 */
[----:B------:R-:W-:Y:S06]  /*3640*/  BRA.U UP0, `(.L_x_58) ;  /* 0x0000000100187547 */ /* 0x000fec000b800000 */
.L_x_59:
[----:B------:R-:W-:Y:S05]  /*3650*/  NANOSLEEP 0x64 ;  /* 0x000000640000795d */ /* 0x000fea0003800000 */
[----:B------:R-:W-:-:S05]  /*3660*/  UMOV UR5, 0x10 ;  /* 0x0000001000057882 */ /* 0x000fca0000000000 */
[----:B------:R-:W-:Y:S04]  /*3670*/  DEPBAR.LE SB1, 0x36 ;  /* 0x00009d800000791a */ /* 0x000fe80000000000 */
[----:B------:R-:W1:Y:S02]  /*3680*/  UTCATOMSWS.FIND_AND_SET.ALIGN UP0, UR5, UR5 ;  /* 0x00000005000575e3 */ /* 0x000e640008000800 */
[----:B-1----:R-:W-:Y:S01]  /*3690*/  MOV R3, UR5 ;  /* 0x0000000500037c02 */ /* 0x002fe20008000f00 */
[----:B------:R-:W-:Y:S05]  /*36a0*/  BRA.U !UP0, `(.L_x_59) ;  /* 0xfffffffd08e87547 */ /* 0x000fea000b83ffff */
.L_x_58:
[-C--:B------:R-:W-:Y:S02]  /*36b0*/  SHF.L.U32 R2, R2, R3.reuse, RZ ;  /* 0x0000000302027219 */ /* 0x080fe400000006ff */
[----:B------:R-:W-:Y:S01]  /*36c0*/  SHF.L.U32 R0, R0, R3, RZ ;  /* 0x0000000300007219 */ /* 0x000fe200000006ff */
[----:B------:R-:W-:Y:S02]  /*36d0*/  IMAD.SHL.U32 R3, R3, 0x20, RZ ;  /* 0x0000002003037824 */ /* 0x000fe400078e00ff */
[----:B------:R1:W-:Y:S04]  /*36e0*/  ATOMS.OR RZ, [UR4+0x14], R2 ;  /* 0x00001402ffff798c */ /* 0x0003e8000b000004 */
[----:B------:R1:W-:Y:S04]  /*36f0*/  ATOMS.OR RZ, [UR4+0x18], R0 ;  /* 0x00001800ffff798c */ /* 0x0003e8000b000004 */
[----:B------:R1:W-:Y:S01]  /*3700*/  STS [UR45+0x190], R3 ;  /* 0x00019003ff007988 */ /* 0x0003e2000800082d */
[----:B------:R-:W-:Y:S05]  /*3710*/  BRA `(.L_x_57) ;  /* 0x0000000000107947 */ /* 0x000fea0003800000 */
.L_x_56:
[----:B------:R-:W-:Y:S02]  /*3720*/  MOV R0, 0xffffffff ;  /* 0xffffffff00007802 */ /* 0x000fe40000000f00 */
[----:B------:R-:W-:-:S03]  /*3730*/  MOV R2, 0x3760 ;  /* 0x0000376000027802 */ /* 0x000fc60000000f00 */
[----:B------:R1:W-:Y:S04]  /*3740*/  STS [UR45+0x190], R0 ;  /* 0x00019000ff007988 */ /* 0x0003e8000800082d */
[----:B-1-3-5:R-:W-:Y:S05]  /*3750*/  CALL.REL.NOINC `($__internal_1_$__cuda_sm10x_tcgen05_guardrail_trap_phase_invalid_during_alloc) ;  /* 0x0000005400307944 */ /* 0x02afea0003c00000 */
.L_x_57:
[----:B------:R-:W-:Y:S05]  /*3760*/  WARPSYNC.ALL ;  /* 0x0000000000007948 */ /* 0x000fea0003800000 */
[----:B------:R-:W2:Y:S01]  /*3770*/  S2UR UR6, SR_CgaCtaId ;  /* 0x00000000000679c3 */ /* 0x000ea20000008800 */
[----:B------:R-:W-:Y:S01]  /*3780*/  UMOV UR4, 0x400 ;  /* 0x0000040000047882 */ /* 0x000fe20000000000 */
[----:B------:R-:W-:-:S06]  /*3790*/  NOP ;  /* 0x0000000000007918 */ /* 0x000fcc0000000000 */
[----:B------:R-:W-:Y:S06]  /*37a0*/  BAR.ARV 0x6, 0xa0 ;  /* 0x0182800000007b1d */ /* 0x000fec0000002000 */
[----:B------:R-:W-:Y:S01]  /*37b0*/  IMAD.MOV.U32 R8, RZ, RZ, 0x1 ;  /* 0x00000001ff087424 */ /* 0x000fe200078e00ff */
[----:B------:R-:W-:Y:S01]  /*37c0*/  UMOV UR15, URZ ;  /* 0x000000ff000f7c82 */ /* 0x000fe20008000000 */
[----:B------:R-:W-:Y:S01]  /*37d0*/  UMOV UR14, URZ ;  /* 0x000000ff000e7c82 */ /* 0x000fe20008000000 */
[----:B------:R-:W-:Y:S01]  /*37e0*/  UMOV UR20, 0x0 ;  /* 0x0000000000147882 */ /* 0x000fe20000000000 */
[----:B------:R-:W-:Y:S01]  /*37f0*/  UMOV UR21, 0x8100010 ;  /* 0x0810001000157882 */ /* 0x000fe20000000000 */
[----:B------:R-:W-:Y:S01]  /*3800*/  UMOV UR18, 0x0 ;  /* 0x0000000000127882 */ /* 0x000fe20000000000 */
[----:B------:R-:W-:Y:S01]  /*3810*/  UMOV UR19, 0x8100010 ;  /* 0x0810001000137882 */ /* 0x000fe20000000000 */
[----:B--2---:R-:W-:Y:S01]  /*3820*/  ULEA UR6, UR6, UR4, 0x18 ;  /* 0x0000000406067291 */ /* 0x004fe2000f8ec0ff */
[----:B------:R-:W2:Y:S03]  /*3830*/  LDCU.64 UR4, c[0x0][0x388] ;  /* 0x00007100ff0477ac */ /* 0x000ea60008000a00 */
[----:B------:R-:W-:-:S02]  /*3840*/  UIADD3 UR9, UPT, UPT, UR6, 0x6400, URZ ;  /* 0x0000640006097890 */ /* 0x000fc4000fffe0ff */
[----:B------:R-:W-:-:S03]  /*3850*/  UIADD3 UR10, UPT, UPT, UR6, 0x26400, URZ ;  /* 0x00026400060a7890 */ /* 0x000fc6000fffe0ff */
[----:B------:R-:W1:Y:S01]  /*3860*/  LDS R9, [UR6+0x190] ;  /* 0x00019006ff097984 */ /* 0x000e620008000800 */
[----:B------:R-:W-:Y:S02]  /*3870*/  USHF.R.U32.HI UR9, URZ, 0x4, UR9 ;  /* 0x00000004ff097899 */ /* 0x000fe40008011609 */
[----:B------:R-:W-:Y:S02]  /*3880*/  USHF.R.U32.HI UR10, URZ, 0x4, UR10 ;  /* 0x00000004ff0a7899 */ /* 0x000fe4000801160a */
[----:B------:R-:W-:Y:S02]  /*3890*/  ULOP3.LUT UR9, UR9, 0x3fff, URZ, 0xc0, !UPT ;  /* 0x00003fff09097892 */ /* 0x000fe4000f8ec0ff */
[----:B------:R-:W-:Y:S02]  /*38a0*/  ULOP3.LUT UR10, UR10, 0x3fff, URZ, 0xc0, !UPT ;  /* 0x00003fff0a0a7892 */ /* 0x000fe4000f8ec0ff */
[----:B------:R-:W-:Y:S02]  /*38b0*/  ULOP3.LUT UR9, UR9, 0x10000, URZ, 0xfc, !UPT ;  /* 0x0001000009097892 */ /* 0x000fe4000f8efcff */
[----:B--2---:R-:W-:-:S02]  /*38c0*/  UIADD3 UR4, UPT, UPT, UR4, 0x1f, URZ ;  /* 0x0000001f04047890 */ /* 0x004fc4000fffe0ff */
[----:B------:R-:W-:Y:S02]  /*38d0*/  ULOP3.LUT UR10, UR10, 0x10000, URZ, 0xfc, !UPT ;  /* 0x000100000a0a7892 */ /* 0x000fe4000f8efcff */
[----:B------:R-:W-:-:S04]  /*38e0*/  USHF.R.S32.HI UR7, URZ, 0x1f, UR4 ;  /* 0x0000001fff077899 */ /* 0x000fc80008011404 */
[----:B------:R-:W-:-:S03]  /*38f0*/  ULEA.HI UR7, UR7, UR4, URZ, 0x5 ;  /* 0x0000000407077291 */ /* 0x000fc6000f8f28ff */
[----:B------:R-:W2:Y:S01]  /*3900*/  LDCU UR4, c[0x0][0x390] ;  /* 0x00007200ff0477ac */ /* 0x000ea20008000800 */
[----:B------:R-:W-:-:S04]  /*3910*/  USHF.R.S32.HI UR7, URZ, 0x5, UR7 ;  /* 0x00000005ff077899 */ /* 0x000fc80008011407 */
[----:B------:R-:W-:Y:S02]  /*3920*/  UIMAD UR7, UR7, UR5, URZ ;  /* 0x00000005070772a4 */ /* 0x000fe4000f8e02ff */
[----:B------:R-:W-:-:S04]  /*3930*/  UIADD3 UR5, UPT, UPT, UR6, 0x148, URZ ;  /* 0x0000014806057890 */ /* 0x000fc8000fffe0ff */
[----:B------:R-:W-:Y:S01]  /*3940*/  UPRMT UR5, URZ, 0x654, UR5 ;  /* 0x00000654ff057896 */ /* 0x000fe20008000005 */
[C---:B-1----:R-:W-:Y:S01]  /*3950*/  VIADD R3, R9.reuse, 0x40 ;  /* 0x0000004009037836 */ /* 0x042fe20000000000 */
[----:B------:R-:W-:Y:S01]  /*3960*/  LOP3.LUT R2, R9, 0xffff, RZ, 0xc0, !PT ;  /* 0x0000ffff09027812 */ /* 0x000fe200078ec0ff */
[----:B--2---:R-:W-:-:S03]  /*3970*/  UIMAD UR4, UR7, UR4, URZ ;  /* 0x00000004070472a4 */ /* 0x004fc6000f8e02ff */
[----:B------:R-:W-:Y:S01]  /*3980*/  LOP3.LUT R3, R3, 0xffff, RZ, 0xc0, !PT ;  /* 0x0000ffff03037812 */ /* 0x000fe200078ec0ff */
[----:B------:R-:W-:Y:S02]  /*3990*/  UIADD3 UR16, UPT, UPT, UR4, -0x1, URZ ;  /* 0xffffffff04107890 */ /* 0x000fe4000fffe0ff */
[----:B------:R-:W-:Y:S02]  /*39a0*/  UISETP.GE.AND UP2, UPT, UR4, 0x1, UPT ;  /* 0x000000010400788c */ /* 0x000fe4000bf46270 */
[----:B------:R1:W-:Y:S02]  /*39b0*/  STL.64 [R1], R2 ;  /* 0x0000000201007387 */ /* 0x0003e40000100a00 */
[----:B-1----:R-:W-:-:S07]  /*39c0*/  CS2R R2, SRZ ;  /* 0x0000000000027805 */ /* 0x002fce000001ff00 */
.L_x_66:
[----:B-1----:R-:W-:-:S04]  /*39d0*/  SHF.L.U32 R4, R3, 0x1f, RZ ;  /* 0x0000001f03047819 */ /* 0x002fc800000006ff */
[----:B------:R-:W1:Y:S02]  /*39e0*/  SYNCS.PHASECHK.TRANS64.TRYWAIT P0, [UR6+0x140], R4 ;  /* 0x00014004ff0075a7 */ /* 0x000e640008001106 */
[----:B-12---:R-:W-:Y:S05]  /*39f0*/  @!P0 BRA `(.L_x_60) ;  /* 0x0000004c00248947 */ /* 0x006fea0003800000 */
.L_x_159:
[----:B-1----:R-:W1:Y:S01]  /*3a00*/  LDS.128 R4, [UR6+0x180] ;  /* 0x00018006ff047984 */ /* 0x002e620008000c00 */
[----:B------:R-:W-:Y:S01]  /*3a10*/  ULEA UR8, UR15, UR6, 0x3 ;  /* 0x000000060f087291 */ /* 0x000fe2000f8e18ff */
[----:B------:R-:W-:Y:S01]  /*3a20*/  SHF.L.U32 R0, R8, 0x1f, RZ ;  /* 0x0000001f08007819 */ /* 0x000fe200000006ff */
[----:B------:R-:W-:Y:S01]  /*3a30*/  @!PT LDS RZ, [RZ] ;  /* 0x00000000fffff984 */ /* 0x000fe20000000800 */
[----:B------:R-:W-:Y:S01]  /*3a40*/  @!PT LDS RZ, [RZ] ;  /* 0x00000000fffff984 */ /* 0x000fe20000000800 */
[----:B------:R-:W-:Y:S01]  /*3a50*/  @!PT LDS RZ, [RZ] ;  /* 0x00000000fffff984 */ /* 0x000fe20000000800 */
[----:B------:R-:W-:Y:S01]  /*3a60*/  @!PT LDS RZ, [RZ] ;  /* 0x00000000fffff984 */ /* 0x000fe20000000800 */
[----:B------:R2:W-:Y:S06]  /*3a70*/  MEMBAR.ALL.CTA ;  /* 0x0000000000007992 */ /* 0x0005ec0000008000 */
[----:B--2---:R-:W2:Y:S02]  /*3a80*/  FENCE.VIEW.ASYNC.S ;  /* 0x00000000000073c6 */ /* 0x004ea40000000000 */
[----:B--2---:R-:W-:Y:S01]  /*3a90*/  SYNCS.ARRIVE.TRANS64.RED.A1T0 RZ, [UR5], RZ ;  /* 0x000000ffffff79a7 */ /* 0x004fe20008100405 */
[----:B------:R-:W2:Y:S01]  /*3aa0*/  SYNCS.PHASECHK.TRANS64.TRYWAIT P0, [UR8+0x160], R0 ;  /* 0x00016000ff0075a7 */ /* 0x000ea20008001108 */
[----:B-1----:R-:W-:Y:S01]  /*3ab0*/  LOP3.LUT P2, RZ, R6, 0x1, RZ, 0xc0, !PT ;  /* 0x0000000106ff7812 */ /* 0x002fe2000784c0ff */
[----:B--2---:R-:W-:-:S12]  /*3ac0*/  @!P0 BRA `(.L_x_61) ;  /* 0x0000004c00088947 */ /* 0x004fd80003800000 */
.L_x_161:
[----:B------:R-:W-:Y:S05]  /*3ad0*/  BRA.U !UP2, `(.L_x_62) ;  /* 0x000000010ac47547 */ /* 0x000fea000b800000 */
[----:B-1----:R-:W-:Y:S01]  /*3ae0*/  IMAD.U32 R0, RZ, RZ, UR15 ;  /* 0x0000000fff007e24 */ /* 0x002fe2000f8e00ff */
[----:B------:R-:W-:-:S04]  /*3af0*/  ULEA UR4, UR14, UR6, 0x3 ;  /* 0x000000060e047291 */ /* 0x000fc8000f8e18ff */
[----:B------:R-:W-:-:S05]  /*3b00*/  LEA R0, R0, R1, 0x2 ;  /* 0x0000000100007211 */ /* 0x000fca00078e10ff */
[----:B------:R1:W5:Y:S01]  /*3b10*/  LDL R4, [R0] ;  /* 0x0000000000047983 */ /* 0x0003620000100800 */
[----:B------:R-:W-:Y:S01]  /*3b20*/  UPLOP3.LUT UP3, UPT, UPT, UPT, UPT, 0x40, 0x4 ;  /* 0x000000000004789c */ /* 0x000fe20003f6e870 */
[----:B------:R-:W-:Y:S01]  /*3b30*/  UMOV UR13, UR16 ;  /* 0x00000010000d7c82 */ /* 0x000fe20008000000 */
[----:B------:R-:W-:Y:S01]  /*3b40*/  UMOV UR12, UR14 ;  /* 0x0000000e000c7c82 */ /* 0x000fe20008000000 */
[----:B-1----:R-:W-:-:S04]  /*3b50*/  SHF.L.U32 R0, R2, 0x1f, RZ ;  /* 0x0000001f02007819 */ /* 0x002fc800000006ff */
[----:B------:R1:W2:Y:S04]  /*3b60*/  SYNCS.PHASECHK.TRANS64.TRYWAIT P1, [UR4], R0 ;  /* 0x00000000ff0075a7 */ /* 0x0002a80008021104 */
.L_x_65:
[----:B------:R-:W-:Y:S01]  /*3b70*/  ULEA UR7, UR12, UR6, 0x3 ;  /* 0x000000060c077291 */ /* 0x000fe2000f8e18ff */
[----:B-12-4-:R-:W-:Y:S11]  /*3b80*/  @P1 BRA `(.L_x_63) ;  /* 0x00000000000c1947 */ /* 0x016ff60003800000 */
[----:B------:R-:W-:Y:S04]  /*3b90*/  SHF.L.U32 R5, R2, 0x1f, RZ ;  /* 0x0000001f02057819 */ /* 0x000fe800000006ff */
[----:B------:R-:W2:Y:S02]  /*3ba0*/  SYNCS.PHASECHK.TRANS64.TRYWAIT P0, [UR7], R5 ;  /* 0x00000005ff0075a7 */ /* 0x000ea40008001107 */
[----:B--2---:R-:W-:Y:S05]  /*3bb0*/  @!P0 BRA `(.L_x_64) ;  /* 0x0000004800e48947 */ /* 0x004fea0003800000 */
.L_x_63:
[----:B------:R-:W-:Y:S01]  /*3bc0*/  UISETP.NE.AND UP0, UPT, UR13, URZ, UPT ;  /* 0x000000ff0d00728c */ /* 0x000fe2000bf05270 */
[----:B------:R-:W-:Y:S01]  /*3bd0*/  PLOP3.LUT P1, PT, PT, PT, PT, 0x80, 0x8 ;  /* 0x000000000008781c */ /* 0x000fe20003f2f070 */
[----:B------:R-:W-:Y:S02]  /*3be0*/  UIADD3 UR14, UPT, UPT, UR12, 0x1, URZ ;  /* 0x000000010c0e7890 */ /* 0x000fe4000fffe0ff */
[----:B------:R-:W-:Y:S02]  /*3bf0*/  ULEA UR22, UR12, UR10, 0x8 ;  /* 0x0000000a0c167291 */ /* 0x000fe4000f8e40ff */
[----:B------:R-:W-:Y:S01]  /*3c00*/  UISETP.NE.AND UP1, UPT, UR14, 0x10, UPT ;  /* 0x000000100e00788c */ /* 0x000fe2000bf25270 */
[----:B------:R-:W-:Y:S01]  /*3c10*/  PLOP3.LUT P0, PT, PT, PT, UP0, 0x80, 0x8 ;  /* 0x000000000008781c */ /* 0x000fe20003f0f008 */
[----:B------:R-:W-:Y:S02]  /*3c20*/  ULEA UR24, UR12, UR9, 0x9 ;  /* 0x000000090c187291 */ /* 0x000fe4000f8e48ff */
[----:B------:R-:W-:Y:S02]  /*3c30*/  USEL UR11, URZ, 0x1, UP1 ;  /* 0x00000001ff0b7887 */ /* 0x000fe40008800000 */
[----:B------:R-:W-:Y:S02]  /*3c40*/  USEL UR14, UR14, URZ, UP1 ;  /* 0x000000ff0e0e7287 */ /* 0x000fe40008800000 */
[----:B------:R-:W-:Y:S02]  /*3c50*/  UIADD3 UR26, UPT, UPT, UR22, 0x2, URZ ;  /* 0x00000002161a7890 */ /* 0x000fe4000fffe0ff */
[----:B------:R-:W-:Y:S01]  /*3c60*/  @UP0 ULEA UR4, UR14, UR6, 0x3 ;  /* 0x000000060e040291 */ /* 0x000fe2000f8e18ff */
[----:B------:R-:W-:Y:S01]  /*3c70*/  LOP3.LUT R2, R2, UR11, RZ, 0x3c, !PT ;  /* 0x0000000b02027c12 */ /* 0x000fe2000f8e3cff */
[----:B------:R-:W-:Y:S02]  /*3c80*/  UIADD3 UR28, UPT, UPT, UR24, 0x2, URZ ;  /* 0x00000002181c7890 */ /* 0x000fe4000fffe0ff */
[----:B------:R-:W-:Y:S01]  /*3c90*/  UIADD3 UR17, UPT, UPT, UR7, 0x80, URZ ;  /* 0x0000008007117890 */ /* 0x000fe2000fffe0ff */
[----:B-1----:R-:W-:Y:S01]  /*3ca0*/  @P0 SHF.L.U32 R0, R2, 0x1f, RZ ;  /* 0x0000001f02000819 */ /* 0x002fe200000006ff */
[----:B------:R-:W-:Y:S01]  /*3cb0*/  UIADD3 UR7, UPT, UPT, UR13, 0x1, URZ ;  /* 0x000000010d077890 */ /* 0x000fe2000fffe0ff */
[----:B------:R-:W-:Y:S02]  /*3cc0*/  UMOV UR23, 0x80004020 ;  /* 0x8000402000177882 */ /* 0x000fe40000000000 */
[----:B------:R4:W1:Y:S01]  /*3cd0*/  @P0 SYNCS.PHASECHK.TRANS64.TRYWAIT P1, [UR4], R0 ;  /* 0x00000000ff0005a7 */ /* 0x0008620008021104 */
[----:B------:R-:W-:Y:S11]  /*3ce0*/  ELECT P0, URZ, PT ;  /* 0x0000000000ff782f */ /* 0x000ff60003800000 */
[----:B------:R-:W-:Y:S02]  /*3cf0*/  @!UPT UIADD3 URZ, UPT, UPT, URZ, URZ, URZ ;  /* 0x000000fffffff290 */ /* 0x000fe4000fffe0ff */
[C---:B-----5:R-:W-:Y:S02]  /*3d00*/  @P0 R2UR.BROADCAST UR11, R4.reuse ;  /* 0x00000000040b02ca */ /* 0x060fe400008e0000 */
[----:B------:R-:W-:Y:S11]  /*3d10*/  ELECT P0, URZ, PT ;  /* 0x0000000000ff782f */ /* 0x000ff60003800000 */
[----:B------:R-:W-:Y:S02]  /*3d20*/  @!UPT UIADD3 URZ, UPT, UPT, URZ, URZ, URZ ;  /* 0x000000fffffff290 */ /* 0x000fe4000fffe0ff */
[----:B------:R-:W-:Y:S01]  /*3d30*/  @P0 R2UR.BROADCAST UR4, R4 ;  /* 0x00000000040402ca */ /* 0x000fe200008e0000 */
[----:B------:R-:W-:Y:S02]  /*3d40*/  UISETP.GT.U32.AND UP0, UPT, UR7, 0x1, UPT ;  /* 0x000000010700788c */ /* 0x000fe4000bf04070 */
[----:B------:R-:W-:Y:S01]  /*3d50*/  UIADD3 UR13, UPT, UPT, UR13, -0x1, URZ ;  /* 0xffffffff0d0d7890 */ /* 0x000fe2000fffe0ff */
[----:B------:R-:W-:Y:S01]  /*3d60*/  UMOV UR25, 0x80004020 ;  /* 0x8000402000197882 */ /* 0x000fe20000000000 */
[----:B------:R-:W-:Y:S01]  /*3d70*/  UMOV UR27, 0x80004020 ;  /* 0x80004020001b7882 */ /* 0x000fe20000000000 */
[----:B------:R-:W-:Y:S01]  /*3d80*/  UMOV UR29, 0x80004020 ;  /* 0x80004020001d7882 */ /* 0x000fe20000000000 */
[----:B------:R-:W-:Y:S01]  /*3d90*/  UMOV UR12, UR14 ;  /* 0x0000000e000c7c82 */ /* 0x000fe20008000000 */
[----:B------:R4:W-:Y:S01]  /*3da0*/  UTCHMMA gdesc[UR24], gdesc[UR22], tmem[UR11], tmem[UR20], idesc[UR21], UP3 ;  /* 0x00ff1416180075ea */ /* 0x0009e2000980000b */
[----:B------:R-:W-:Y:S04]  /*3db0*/  UPLOP3.LUT UP3, UPT, UPT, UPT, UPT, 0x80, 0x8 ;  /* 0x000000000008789c */ /* 0x000fe80003f6f070 */
[----:B------:R4:W-:Y:S01]  /*3dc0*/  UTCHMMA gdesc[UR28], gdesc[UR26], tmem[UR4], tmem[UR18], idesc[UR19], UPT ;  /* 0x00ff121a1c0075ea */ /* 0x0009e2000b800004 */
[----:B------:R4:W-:Y:S01]  /*3dd0*/  UTCBAR [UR17], URZ ;  /* 0x000000ff110073e9 */ /* 0x0009e200080000ff */
[----:B------:R-:W-:Y:S05]  /*3de0*/  BRA.U UP0, `(.L_x_65) ;  /* 0xfffffffd00607547 */ /* 0x000fea000b83ffff */
.L_x_62:
[----:B------:R-:W-:Y:S01]  /*3df0*/  UIADD3 UR15, UPT, UPT, UR15, 0x1, URZ ;  /* 0x000000010f0f7890 */ /* 0x000fe2000fffe0ff */
[----:B------:R-:W-:Y:S01]  /*3e00*/  LOP3.LUT R3, R3, 0x1, RZ, 0x3c, !PT ;  /* 0x0000000103037812 */ /* 0x000fe200078e3cff */
[----:B------:R-:W-:Y:S02]  /*3e10*/  UIADD3 UR8, UPT, UPT, UR8, 0x150, URZ ;  /* 0x0000015008087890 */ /* 0x000fe4000fffe0ff */
[----:B------:R-:W-:-:S04]  /*3e20*/  UISETP.NE.AND UP0, UPT, UR15, 0x2, UPT ;  /* 0x000000020f00788c */ /* 0x000fc8000bf05270 */
[----:B----4-:R-:W-:Y:S02]  /*3e30*/  USEL UR4, URZ, 0x1, UP0 ;  /* 0x00000001ff047887 */ /* 0x010fe40008000000 */
[----:B------:R-:W-:Y:S01]  /*3e40*/  USEL UR15, UR15, URZ, UP0 ;  /* 0x000000ff0f0f7287 */ /* 0x000fe20008000000 */
[----:B------:R2:W-:Y:S03]  /*3e50*/  UTCBAR [UR8], URZ ;  /* 0x000000ff080073e9 */ /* 0x0005e600080000ff */
[----:B------:R-:W-:Y:S01]  /*3e60*/  LOP3.LUT R8, R8, UR4, RZ, 0x3c, !PT ;  /* 0x0000000408087c12 */ /* 0x000fe2000f8e3cff */
[----:B------:R-:W-:Y:S07]  /*3e70*/  @P2 BRA `(.L_x_66) ;  /* 0xfffffff800d42947 */ /* 0x000fee000383ffff */
[----:B------:R-:W4:Y:S01]  /*3e80*/  S2UR UR4, SR_CgaCtaId ;  /* 0x00000000000479c3 */ /* 0x000f220000008800 */
[----:B------:R-:W-:Y:S01]  /*3e90*/  ELECT P0, URZ, PT ;  /* 0x0000000000ff782f */ /* 0x000fe20003800000 */
[----:B-1----:R-:W-:Y:S01]  /*3ea0*/  IMAD.MOV.U32 R0, RZ, RZ, 0x1 ;  /* 0x00000001ff007424 */ /* 0x002fe200078e00ff */
[----:B------:R-:W-:Y:S01]  /*3eb0*/  UIADD3 UR6, UPT, UPT, UR6, 0x160, URZ ;  /* 0x0000016006067890 */ /* 0x000fe2000fffe0ff */
[----:B------:R-:W-:Y:S01]  /*3ec0*/  SHF.L.U32 R2, R8, 0x1f, RZ ;  /* 0x0000001f08027819 */ /* 0x000fe200000006ff */
[----:B------:R-:W-:-:S03]  /*3ed0*/  UMOV UR5, 0x40 ;  /* 0x0000004000057882 */ /* 0x000fc60000000000 */
[----:B------:R-:W-:Y:S01]  /*3ee0*/  UVIRTCOUNT.DEALLOC.SMPOOL 0x80 ;  /* 0x000000800000784c */ /* 0x000fe20000000000 */
[----:B----4-:R-:W-:Y:S02]  /*3ef0*/  ULEA UR4, UR4, UR5, 0x18 ;  /* 0x0000000504047291 */ /* 0x010fe4000f8ec0ff */
[----:B------:R-:W-:-:S07]  /*3f00*/  ULEA UR5, UR15, UR6, 0x3 ;  /* 0x000000060f057291 */ /* 0x000fce000f8e18ff */
[----:B------:R1:W-:Y:S02]  /*3f10*/  @P0 STS.U8 [UR4+0x1c], R0 ;  /* 0x00001c00ff000988 */ /* 0x0003e40008000004 */
[----:B------:R-:W4:Y:S02]  /*3f20*/  SYNCS.PHASECHK.TRANS64.TRYWAIT P0, [UR5], R2 ;  /* 0x00000002ff0075a7 */ /* 0x000f240008001105 */
[----:B-1--4-:R-:W-:Y:S05]  /*3f30*/  @!P0 BRA `(.L_x_67) ;  /* 0x00000048001c8947 */ /* 0x012fea0003800000 */
.L_x_164:
[----:B------:R-:W-:-:S04]  /*3f40*/  UIADD3 UR7, UPT, UPT, UR15, 0x1, URZ ;  /* 0x000000010f077890 */ /* 0x000fc8000fffe0ff */
[----:B------:R-:W-:-:S04]  /*3f50*/  UISETP.NE.AND UP0, UPT, UR7, 0x2, UPT ;  /* 0x000000020700788c */ /* 0x000fc8000bf05270 */
[----:B------:R-:W-:Y:S02]  /*3f60*/  USEL UR5, URZ, 0x1, UP0 ;  /* 0x00000001ff057887 */ /* 0x000fe40008000000 */
[----:B------:R-:W-:-:S04]  /*3f70*/  USEL UR7, UR7, URZ, UP0 ;  /* 0x000000ff07077287 */ /* 0x000fc80008000000 */
[----:B------:R-:W-:Y:S01]  /*3f80*/  ULEA UR7, UR7, UR6, 0x3 ;  /* 0x0000000607077291 */ /* 0x000fe2000f8e18ff */
[----:B-1----:R-:W-:-:S04]  /*3f90*/  LOP3.LUT R2, R8, UR5, RZ, 0x3c, !PT ;  /* 0x0000000508027c12 */ /* 0x002fc8000f8e3cff */
[----:B------:R-:W-:-:S04]  /*3fa0*/  SHF.L.U32 R2, R2, 0x1f, RZ ;  /* 0x0000001f02027819 */ /* 0x000fc800000006ff */
[----:B------:R-:W1:Y:S02]  /*3fb0*/  SYNCS.PHASECHK.TRANS64.TRYWAIT P0, [UR7], R2 ;  /* 0x00000002ff0075a7 */ /* 0x000e640008001107 */
[----:B-1----:R-:W-:Y:S05]  /*3fc0*/  @!P0 BRA `(.L_x_68) ;  /* 0x0000004800108947 */ /* 0x002fea0003800000 */
.L_x_166:
[----:B------:R-:W-:Y:S01]  /*3fd0*/  NOP ;  /* 0x0000000000007918 */ /* 0x000fe20000000000 */
[----:B-1----:R-:W1:Y:S01]  /*3fe0*/  LDS R0, [UR4+0x14] ;  /* 0x00001404ff007984 */ /* 0x002e620008000800 */
[----:B------:R-:W-:Y:S01]  /*3ff0*/  LOP3.LUT R3, R9, 0xffff, RZ, 0xc0, !PT ;  /* 0x0000ffff09037812 */ /* 0x000fe200078ec0ff */
[----:B------:R-:W-:-:S03]  /*4000*/  IMAD.MOV.U32 R2, RZ, RZ, 0xffff ;  /* 0x0000ffffff027424 */ /* 0x000fc600078e00ff */
[----:B------:R-:W-:-:S04]  /*4010*/  SHF.R.U32.HI R3, RZ, 0x5, R3 ;  /* 0x00000005ff037819 */ /* 0x000fc80000011603 */
[----:B------:R-:W-:-:S04]  /*4020*/  SHF.L.U32 R2, R2, R3, RZ ;  /* 0x0000000302027219 */ /* 0x000fc800000006ff */
[----:B-1----:R-:W-:-:S04]  /*4030*/  LOP3.LUT R0, R0, R2, RZ, 0xc0, !PT ;  /* 0x0000000200007212 */ /* 0x002fc800078ec0ff */
[----:B------:R-:W-:Y:S01]  /*4040*/  ISETP.NE.AND P0, PT, R0, R2, PT ;  /* 0x000000020000720c */ /* 0x000fe20003f05270 */
[----:B------:R-:W-:-:S05]  /*4050*/  IMAD.MOV.U32 R0, RZ, RZ, 0x1 ;  /* 0x00000001ff007424 */ /* 0x000fca00078e00ff */
[----:B------:R-:W-:-:S07]  /*4060*/  SHF.L.U32 R0, R0, R3, RZ ;  /* 0x0000000300007219 */ /* 0x000fce00000006ff */
[----:B------:R-:W-:Y:S05]  /*4070*/  @P0 BRA `(.L_x_69) ;  /* 0x00000000005c0947 */ /* 0x000fea0003800000 */
[----:B------:R-:W1:Y:S02]  /*4080*/  LDS R3, [UR4+0x18] ;  /* 0x00001804ff037984 */ /* 0x000e640008000800 */
[----:B-1----:R-:W-:-:S04]  /*4090*/  LOP3.LUT R3, R3, R0, RZ, 0xc0, !PT ;  /* 0x0000000003037212 */ /* 0x002fc800078ec0ff */
[----:B------:R-:W-:-:S13]  /*40a0*/  ISETP.NE.AND P0, PT, R3, R0, PT ;  /* 0x000000000300720c */ /* 0x000fda0003f05270 */
[----:B------:R-:W-:Y:S05]  /*40b0*/  @P0 BRA `(.L_x_70) ;  /* 0x0000000000400947 */ /* 0x000fea0003800000 */
[----:B--2---:R-:W-:Y:S01]  /*40c0*/  R2UR UR8, R2 ;  /* 0x00000000020872ca */ /* 0x004fe200000e0000 */
[----:B------:R-:W1:Y:S01]  /*40d0*/  S2R R3, SR_LANEID ;  /* 0x0000000000037919 */ /* 0x000e620000000000 */
[----:B------:R-:W-:Y:S01]  /*40e0*/  LOP3.LUT R0, RZ, R0, RZ, 0x33, !PT ;  /* 0x00000000ff007212 */ /* 0x000fe200078e33ff */
[----:B------:R-:W-:Y:S02]  /*40f0*/  VOTEU.ANY UR7, UPT, PT ;  /* 0x0000000000077886 */ /* 0x000fe400038e0100 */
[----:B------:R-:W-:Y:S01]  /*4100*/  UFLO.U32 UR7, UR7 ;  /* 0x00000007000772bd */ /* 0x000fe200080e0000 */
[----:B------:R-:W2:Y:S07]  /*4110*/  REDUX UR5, R0 ;  /* 0x00000000000573c4 */ /* 0x000eae0000000000 */
[----:B------:R-:W-:-:S06]  /*4120*/  ULOP3.LUT UR8, URZ, UR8, URZ, 0x33, !UPT ;  /* 0x00000008ff087292 */ /* 0x000fcc000f8e33ff */
[----:B------:R-:W-:-:S04]  /*4130*/  IMAD.U32 R2, RZ, RZ, UR8 ;  /* 0x00000008ff027e24 */ /* 0x000fc8000f8e00ff */
[----:B------:R-:W4:Y:S02]  /*4140*/  REDUX UR6, R2 ;  /* 0x00000000020673c4 */ /* 0x000f240000000000 */
[----:B------:R1:W-:Y:S01]  /*4150*/  UTCATOMSWS.AND URZ, UR8 ;  /* 0x0000000800ff79e3 */ /* 0x0003e20008000000 */
[----:B--2---:R-:W-:Y:S01]  /*4160*/  IMAD.U32 R0, RZ, RZ, UR5 ;  /* 0x00000005ff007e24 */ /* 0x004fe2000f8e00ff */
[----:B-1----:R-:W-:Y:S01]  /*4170*/  ISETP.EQ.U32.AND P0, PT, R3, UR7, PT ;  /* 0x0000000703007c0c */ /* 0x002fe2000bf02070 */
[----:B----4-:R-:W-:-:S12]  /*4180*/  IMAD.U32 R2, RZ, RZ, UR6 ;  /* 0x00000006ff027e24 */ /* 0x010fd8000f8e00ff */
[----:B------:R1:W-:Y:S04]  /*4190*/  @P0 ATOMS.AND RZ, [UR4+0x14], R2 ;  /* 0x00001402ffff098c */ /* 0x0003e8000a800004 */
[----:B------:R1:W-:Y:S01]  /*41a0*/  @P0 ATOMS.AND RZ, [UR4+0x18], R0 ;  /* 0x00001800ffff098c */ /* 0x0003e2000a800004 */
[----:B------:R-:W-:Y:S05]  /*41b0*/  BRA `(.L_x_71) ;  /* 0x0000000000147947 */ /* 0x000fea0003800000 */
.L_x_70:
[----:B------:R-:W-:Y:S02]  /*41c0*/  MOV R2, 0x41e0 ;  /* 0x000041e000027802 */ /* 0x000fe40000000f00 */
[----:B--23-5:R-:W-:Y:S05]  /*41d0*/  CALL.REL.NOINC `($__internal_0_$__cuda_sm10x_tcgen05_guardrail_trap_col_being_dealloced_not_returned_by_alloc) ;  /* 0x0000004800847944 */ /* 0x02cfea0003c00000 */
[----:B------:R-:W-:Y:S05]  /*41e0*/  BRA `(.L_x_71) ;  /* 0x0000000000087947 */ /* 0x000fea0003800000 */
.L_x_69:
[----:B------:R-:W-:Y:S02]  /*41f0*/  MOV R2, 0x4210 ;  /* 0x0000421000027802 */ /* 0x000fe40000000f00 */
[----:B--23-5:R-:W-:Y:S05]  /*4200*/  CALL.REL.NOINC `($__internal_2_$__cuda_sm10x_tcgen05_guardrail_trap_unallocated_columns_being_dealloced) ;  /* 0x0000004800907944 */ /* 0x02cfea0003c00000 */
.L_x_71:
[----:B------:R-:W-:Y:S01]  /*4210*/  NOP ;  /* 0x0000000000007918 */ /* 0x000fe20000000000 */
[----:B------:R-:W-:Y:S05]  /*4220*/  EXIT ;  /* 0x000000000000794d */ /* 0x000fea0003800000 */
.L_x_55:
[----:B------:R-:W-:-:S09]  /*4230*/  UISETP.NE.OR UP1, UPT, UR6, 0x3, !UP1 ;  /* 0x000000030600788c */ /* 0x000fd2000cf25670 */
[----:B------:R-:W-:Y:S05]  /*4240*/  BRA.U UP1, `(.L_x_72) ;  /* 0x0000000d01e87547 */ /* 0x000fea000b800000 */
[----:B------:R-:W1:Y:S01]  /*4250*/  LDC.64 R8, c[0x0][0x888] ;  /* 0x00022200ff087b82 */ /* 0x000e620000000a00 */
[----:B------:R-:W-:Y:S01]  /*4260*/  UMOV UR7, 0x400 ;  /* 0x0000040000077882 */ /* 0x000fe20000000000 */
[----:B------:R-:W-:Y:S01]  /*4270*/  IMAD.MOV.U32 R35, RZ, RZ, 0x1 ;  /* 0x00000001ff237424 */ /* 0x000fe200078e00ff */
[----:B------:R-:W-:Y:S01]  /*4280*/  ULEA UR7, UR45, UR7, 0x18 ;  /* 0x000000072d077291 */ /* 0x000fe2000f8ec0ff */
[----:B------:R-:W-:Y:S01]  /*4290*/  IMAD.MOV.U32 R34, RZ, RZ, RZ ;  /* 0x000000ffff227224 */ /* 0x000fe200078e00ff */
[----:B------:R-:W-:Y:S02]  /*42a0*/  UPLOP3.LUT UP0, UPT, UPT, UPT, UPT, 0x40, 0x4 ;  /* 0x000000000004789c */ /* 0x000fe40003f0e870 */
[----:B------:R-:W-:Y:S01]  /*42b0*/  UIADD3 UR6, UPT, UPT, UR7, 0x148, URZ ;  /* 0x0000014807067890 */ /* 0x000fe2000fffe0ff */
[----:B------:R-:W2:Y:S01]  /*42c0*/  LDC.64 R32, c[0x0][0x988] ;  /* 0x00026200ff207b82 */ /* 0x000ea20000000a00 */
[----:B------:R-:W-:Y:S02]  /*42d0*/  UMOV UR18, URZ ;  /* 0x000000ff00127c82 */ /* 0x000fe40008000000 */
[----:B------:R-:W-:-:S05]  /*42e0*/  UPRMT UR6, URZ, 0x654, UR6 ;  /* 0x00000654ff067896 */ /* 0x000fca0008000006 */
[----:B------:R-:W4:Y:S08]  /*42f0*/  LDC.64 R26, c[0x0][0x980] ;  /* 0x00026000ff1a7b82 */ /* 0x000f300000000a00 */
[----:B------:R-:W3:Y:S01]  /*4300*/  LDC R0, c[0x0][0xb30] ;  /* 0x0002cc00ff007b82 */ /* 0x000ee20000000800 */
[----:B-1----:R-:W-:-:S04]  /*4310*/  ISETP.NE.U32.AND P0, PT, R8, RZ, PT ;  /* 0x000000ff0800720c */ /* 0x002fc80003f05070 */
[----:B------:R-:W-:-:S03]  /*4320*/  ISETP.NE.AND.EX P0, PT, R9, RZ, PT, P0 ;  /* 0x000000ff0900720c */ /* 0x000fc60003f05300 */
[----:B------:R-:W1:Y:S01]  /*4330*/  LDC R19, c[0x0][0x370] ;  /* 0x0000dc00ff137b82 */ /* 0x000e620000000800 */
[C---:B--2---:R-:W-:Y:S02]  /*4340*/  ISETP.NE.AND P2, PT, R33.reuse, 0x1, PT ;  /* 0x000000012100780c */ /* 0x044fe40003f45270 */
[----:B------:R-:W-:Y:S01]  /*4350*/  R2UR UR4, R33 ;  /* 0x00000000210472ca */ /* 0x000fe200000e0000 */
[----:B------:R-:W-:-:S04]  /*4360*/  IMAD.MOV.U32 R33, RZ, RZ, 0x2000 ;  /* 0x00002000ff217424 */ /* 0x000fc800078e00ff */
[----:B------:R-:W2:Y:S01]  /*4370*/  LDC R3, c[0x0][0xb0c] ;  /* 0x0002c300ff037b82 */ /* 0x000ea20000000800 */
[----:B----4-:R-:W-:Y:S01]  /*4380*/  R2UR UR5, R26 ;  /* 0x000000001a0572ca */ /* 0x010fe200000e0000 */
[----:B------:R-:W-:-:S04]  /*4390*/  VOTEU.ANY UP3, P0 ;  /* 0x0000000000ff7886 */ /* 0x000fc80000060100 */
[----:B------:R-:W-:Y:S02]  /*43a0*/  VOTEU.ANY UP2, P2 ;  /* 0x0000000000ff7886 */ /* 0x000fe40001040100 */
[----:B------:R-:W4:Y:S01]  /*43b0*/  LDC R15, c[0x0][0xb20] ;  /* 0x0002c800ff0f7b82 */ /* 0x000f220000000800 */
[----:B---3--:R-:W-:-:S07]  /*43c0*/  ISETP.NE.AND P1, PT, R0, 0x1, PT ;  /* 0x000000010000780c */ /* 0x008fce0003f25270 */
[----:B------:R-:W3:Y:S08]  /*43d0*/  LDC.64 R36, c[0x0][0x348] ;  /* 0x0000d200ff247b82 */ /* 0x000ef00000000a00 */
[----:B------:R-:W1:Y:S08]  /*43e0*/  LDC.64 R22, c[0x0][0xb10] ;  /* 0x0002c400ff167b82 */ /* 0x000e700000000a00 */
[----:B------:R-:W1:Y:S08]  /*43f0*/  LDC.64 R6, c[0x0][0xb18] ;  /* 0x0002c600ff067b82 */ /* 0x000e700000000a00 */
[----:B------:R-:W1:Y:S08]  /*4400*/  LDC.64 R4, c[0x0][0xb28] ;  /* 0x0002ca00ff047b82 */ /* 0x000e700000000a00 */
[----:B------:R-:W1:Y:S08]  /*4410*/  LDC.64 R20, c[0x0][0x890] ;  /* 0x00022400ff147b82 */ /* 0x000e700000000a00 */
[----:B------:R-:W1:Y:S08]  /*4420*/  LDC.64 R24, c[0x0][0x990] ;  /* 0x00026400ff187b82 */ /* 0x000e700000000a00 */
[----:B--234-:R-:W1:Y:S02]  /*4430*/  LDC R16, c[0x0][0x374] ;  /* 0x0000dd00ff107b82 */ /* 0x01ce640000000800 */
.L_x_81:
[----:B------:R-:W-:Y:S04]  /*4440*/  SHF.L.U32 R2, R34, 0x1f, RZ ;  /* 0x0000001f22027819 */ /* 0x000fe800000006ff */
[----:B--2---:R-:W2:Y:S02]  /*4450*/  SYNCS.PHASECHK.TRANS64.TRYWAIT P0, [UR7+0x140], R2 ;  /* 0x00014002ff0075a7 */ /* 0x004ea40008001107 */
[----:B--2---:R-:W-:Y:S05]  /*4460*/  @!P0 BRA `(.L_x_73) ;  /* 0x0000004400008947 */ /* 0x004fea0003800000 */
.L_x_168:
[----:B------:R-:W3:Y:S01]  /*4470*/  LDS.128 R28, [UR7+0x180] ;  /* 0x00018007ff1c7984 */ /* 0x000ee20008000c00 */
[----:B------:R-:W-:Y:S01]  /*4480*/  ISETP.GE.AND P0, PT, R40, 0x1, PT ;  /* 0x000000012800780c */ /* 0x000fe20003f06270 */
[----:B------:R-:W-:Y:S01]  /*4490*/  @!PT LDS RZ, [RZ] ;  /* 0x00000000fffff984 */ /* 0x000fe20000000800 */
[----:B------:R-:W-:Y:S01]  /*44a0*/  @!PT LDS RZ, [RZ] ;  /* 0x00000000fffff984 */ /* 0x000fe20000000800 */
[----:B------:R-:W-:Y:S01]  /*44b0*/  @!PT LDS RZ, [RZ] ;  /* 0x00000000fffff984 */ /* 0x000fe20000000800 */
[----:B------:R-:W-:Y:S01]  /*44c0*/  @!PT LDS RZ, [RZ] ;  /* 0x00000000fffff984 */ /* 0x000fe20000000800 */
[----:B------:R4:W-:Y:S06]  /*44d0*/  MEMBAR.ALL.CTA ;  /* 0x0000000000007992 */ /* 0x0009ec0000008000 */
[----:B----4-:R-:W4:Y:S02]  /*44e0*/  FENCE.VIEW.ASYNC.S ;  /* 0x00000000000073c6 */ /* 0x010f240000000000 */
[----:B----4-:R-:W-:Y:S01]  /*44f0*/  SYNCS.ARRIVE.TRANS64.RED.A1T0 RZ, [UR6], RZ ;  /* 0x000000ffffff79a7 */ /* 0x010fe20008100406 */
[----:B---3--:R-:W-:Y:S11]  /*4500*/  LOP3.LUT P3, RZ, R30, 0x1, RZ, 0xc0, !PT ;  /* 0x000000011eff7812 */ /* 0x008ff6000786c0ff */
[----:B------:R-:W-:Y:S02]  /*4510*/  @!UPT UIADD3 URZ, UPT, UPT, URZ, URZ, URZ ;  /* 0x000000fffffff290 */ /* 0x000fe4000fffe0ff */
[----:B------:R-:W-:Y:S02]  /*4520*/  @P3 MOV R11, R28 ;  /* 0x0000001c000b3202 */ /* 0x000fe40000000f00 */
[----:B------:R-:W-:Y:S01]  /*4530*/  @P3 LOP3.LUT R10, R29, 0xffff, RZ, 0xc0, !PT ;  /* 0x0000ffff1d0a3812 */ /* 0x000fe200078ec0ff */
[----:B------:R-:W-:Y:S06]  /*4540*/  @!P0 BRA `(.L_x_74) ;  /* 0x0000000000a48947 */ /* 0x000fec0003800000 */
[----:B-12---:R-:W-:Y:S01]  /*4550*/  IMAD.HI.U32 R0, R16, R7, RZ ;  /* 0x0000000710007227 */ /* 0x006fe200078e00ff */
[----:B------:R-:W-:Y:S02]  /*4560*/  ISETP.NE.AND P0, PT, R6, 0x1, PT ;  /* 0x000000010600780c */ /* 0x000fe40003f05270 */
[----:B------:R-:W-:Y:S01]  /*4570*/  ISETP.NE.AND P2, PT, R40, 0x1, PT ;  /* 0x000000012800780c */ /* 0x000fe20003f45270 */
[----:B------:R-:W-:Y:S01]  /*4580*/  IMAD.HI.U32 R9, R19, R22, RZ ;  /* 0x0000001613097227 */ /* 0x000fe200078e00ff */
[----:B------:R-:W-:Y:S02]  /*4590*/  SHF.R.U32.HI R0, RZ, R15, R0 ;  /* 0x0000000fff007219 */ /* 0x000fe40000011600 */
[----:B------:R-:W-:Y:S01]  /*45a0*/  ISETP.NE.AND P4, PT, R3, 0x1, PT ;  /* 0x000000010300780c */ /* 0x000fe20003f85270 */
[----:B------:R-:W-:Y:S01]  /*45b0*/  IMAD.HI.U32 R13, R10, R7, RZ ;  /* 0x000000070a0d7227 */ /* 0x000fe200078e00ff */
[----:B------:R-:W-:Y:S02]  /*45c0*/  SHF.R.U32.HI R9, RZ, R23, R9 ;  /* 0x00000017ff097219 */ /* 0x000fe40000011609 */
[----:B------:R-:W-:Y:S01]  /*45d0*/  SEL R0, R16, R0, !P0 ;  /* 0x0000000010007207 */ /* 0x000fe20004000000 */
[----:B------:R-:W-:Y:S01]  /*45e0*/  IMAD.HI.U32 R12, R11, R22, RZ ;  /* 0x000000160b0c7227 */ /* 0x000fe200078e00ff */
[----:B------:R-:W-:Y:S03]  /*45f0*/  SEL R9, R19, R9, !P4 ;  /* 0x0000000913097207 */ /* 0x000fe60006000000 */
[-C--:B------:R-:W-:Y:S01]  /*4600*/  IMAD.HI.U32 R8, R0, R4.reuse, RZ ;  /* 0x0000000400087227 */ /* 0x080fe200078e00ff */
[----:B------:R-:W-:Y:S03]  /*4610*/  SHF.R.U32.HI R12, RZ, R23, R12 ;  /* 0x00000017ff0c7219 */ /* 0x000fe6000001160c */
[----:B------:R-:W-:Y:S01]  /*4620*/  IMAD.HI.U32 R2, R9, R4, RZ ;  /* 0x0000000409027227 */ /* 0x000fe200078e00ff */
[----:B------:R-:W-:Y:S02]  /*4630*/  @P2 SHF.R.U32.HI R0, RZ, R5, R8 ;  /* 0x00000005ff002219 */ /* 0x000fe40000011608 */
[----:B------:R-:W-:Y:S02]  /*4640*/  SHF.R.U32.HI R8, RZ, R15, R13 ;  /* 0x0000000fff087219 */ /* 0x000fe4000001160d */
[----:B------:R-:W-:Y:S01]  /*4650*/  @P2 SHF.R.U32.HI R9, RZ, R5, R2 ;  /* 0x00000005ff092219 */ /* 0x000fe20000011602 */
[----:B------:R-:W-:Y:S01]  /*4660*/  IMAD R0, R40, R0, RZ ;  /* 0x0000000028007224 */ /* 0x000fe200078e02ff */
[----:B------:R-:W-:Y:S02]  /*4670*/  SEL R8, R10, R8, !P0 ;  /* 0x000000080a087207 */ /* 0x000fe40004000000 */
[----:B------:R-:W-:Y:S01]  /*4680*/  SEL R2, R11, R12, !P4 ;  /* 0x0000000c0b027207 */ /* 0x000fe20006000000 */
[----:B------:R-:W-:Y:S01]  /*4690*/  IMAD R12, R40, R9, RZ ;  /* 0x00000009280c7224 */ /* 0x000fe200078e02ff */
[C---:B------:R-:W-:Y:S01]  /*46a0*/  ISETP.GE.AND P0, PT, R8.reuse, R0, PT ;  /* 0x000000000800720c */ /* 0x040fe20003f06270 */
[----:B------:R-:W-:Y:S03]  /*46b0*/  IMAD.HI.U32 R0, R8, R4, RZ ;  /* 0x0000000408007227 */ /* 0x000fe600078e00ff */
[----:B------:R-:W-:Y:S02]  /*46c0*/  ISETP.GE.OR P0, PT, R2, R12, P0 ;  /* 0x0000000c0200720c */ /* 0x000fe40000706670 */
[-C--:B------:R-:W-:Y:S04]  /*46d0*/  SHF.R.U32.HI R0, RZ, R5.reuse, R0 ;  /* 0x00000005ff007219 */ /* 0x080fe80000011600 */
[----:B------:R-:W-:Y:S05]  /*46e0*/  SEL R13, R8, R0, !P2 ;  /* 0x00000000080d7207 */ /* 0x000fea0005000000 */
[----:B------:R-:W-:Y:S02]  /*46f0*/  IMAD.MOV R12, RZ, RZ, -R13 ;  /* 0x000000ffff0c7224 */ /* 0x000fe400078e0a0d */
[----:B------:R-:W-:Y:S04]  /*4700*/  @!P0 IMAD.HI.U32 R0, R2, R4, RZ ;  /* 0x0000000402008227 */ /* 0x000fe800078e00ff */
[----:B------:R-:W-:Y:S01]  /*4710*/  IMAD R12, R40, R12, R8 ;  /* 0x0000000c280c7224 */ /* 0x000fe200078e0208 */
[----:B------:R-:W-:Y:S04]  /*4720*/  @!P0 SHF.R.U32.HI R0, RZ, R5, R0 ;  /* 0x00000005ff008219 */ /* 0x000fe80000011600 */
[----:B------:R-:W-:Y:S04]  /*4730*/  @!P0 SEL R0, R2, R0, !P2 ;  /* 0x0000000002008207 */ /* 0x000fe80005000000 */
[----:B------:R-:W-:Y:S01]  /*4740*/  @!P0 IADD3 R13, PT, PT, R13, -R0, RZ ;  /* 0x800000000d0d8210 */ /* 0x000fe20007ffe0ff */
[----:B------:R-:W-:Y:S01]  /*4750*/  @!P0 IMAD R0, R9, R12, R0 ;  /* 0x0000000c09008224 */ /* 0x000fe200078e0200 */
[----:B------:R-:W-:Y:S01]  /*4760*/  IADD3 R9, PT, PT, -R8, RZ, RZ ;  /* 0x000000ff08097210 */ /* 0x000fe20007ffe1ff */
[--C-:B------:R-:W-:Y:S02]  /*4770*/  IMAD.MOV R12, RZ, RZ, -R2.reuse ;  /* 0x000000ffff0c7224 */ /* 0x100fe400078e0a02 */
[----:B------:R-:W-:Y:S02]  /*4780*/  @!P0 IMAD R8, R13, R40, R2 ;  /* 0x000000280d088224 */ /* 0x000fe400078e0202 */
[----:B------:R-:W-:Y:S02]  /*4790*/  @!P0 IMAD.MOV.U32 R2, RZ, RZ, R0 ;  /* 0x000000ffff028224 */ /* 0x000fe400078e0000 */
[----:B------:R-:W-:Y:S02]  /*47a0*/  IMAD R11, R3, R12, R11 ;  /* 0x0000000c030b7224 */ /* 0x000fe400078e020b */
[----:B------:R-:W-:Y:S02]  /*47b0*/  IMAD R10, R6, R9, R10 ;  /* 0x00000009060a7224 */ /* 0x000fe400078e020a */
[----:B------:R-:W-:Y:S02]  /*47c0*/  IMAD R11, R2, R3, R11 ;  /* 0x00000003020b7224 */ /* 0x000fe400078e020b */
[----:B------:R-:W-:Y:S02]  /*47d0*/  IMAD R10, R8, R6, R10 ;  /* 0x00000006080a7224 */ /* 0x000fe400078e020a */
.L_x_74:
[----:B------:R-:W-:Y:S05]  /*47e0*/  BRA.U UP0, `(.L_x_75) ;  /* 0x0000000100107547 */ /* 0x000fea000b800000 */
[----:B--2---:R-:W-:Y:S04]  /*47f0*/  MOV R2, UR15 ;  /* 0x0000000f00027c02 */ /* 0x004fe80008000f00 */
[----:B------:R-:W-:Y:S04]  /*4800*/  SHF.L.U32 R2, R2, 0x1f, RZ ;  /* 0x0000001f02027819 */ /* 0x000fe800000006ff */
[----:B------:R-:W2:Y:S02]  /*4810*/  SYNCS.PHASECHK.TRANS64.TRYWAIT P0, [UR7+0x138], R2 ;  /* 0x00013802ff0075a7 */ /* 0x000ea40008001107 */
[----:B--2---:R-:W-:Y:S05]  /*4820*/  @!P0 BRA `(.L_x_76) ;  /* 0x0000004000288947 */ /* 0x004fea0003800000 */
.L_x_75:
[----:B-1----:R-:W-:Y:S02]  /*4830*/  ISETP.NE.U32.AND P2, PT, R20, RZ, PT ;  /* 0x000000ff1400720c */ /* 0x002fe40003f45070 */
[----:B------:R-:W-:Y:S02]  /*4840*/  R2UR UR10, R14 ;  /* 0x000000000e0a72ca */ /* 0x000fe400000e0000 */
[C---:B------:R-:W-:Y:S02]  /*4850*/  ISETP.NE.AND.EX P2, PT, R21.reuse, RZ, PT, P2 ;  /* 0x000000ff1500720c */ /* 0x040fe40003f45320 */
[----:B------:R-:W-:Y:S04]  /*4860*/  ISETP.NE.U32.AND P0, PT, R20, RZ, PT ;  /* 0x000000ff1400720c */ /* 0x000fe80003f05070 */
[----:B------:R-:W-:Y:S05]  /*4870*/  ISETP.NE.AND.EX P0, PT, R21, RZ, PT, P0 ;  /* 0x000000ff1500720c */ /* 0x000fea0003f05300 */
[----:B------:R-:W-:Y:S02]  /*4880*/  USHF.L.U32 UR10, UR10, 0x6, URZ ;  /* 0x000000060a0a7899 */ /* 0x000fe400080006ff */
[----:B------:R-:W-:Y:S10]  /*4890*/  @!P2 BRA `(.L_x_77) ;  /* 0x00000000002ca947 */ /* 0x000ff40003800000 */
[----:B------:R-:W-:Y:S01]  /*48a0*/  UPLOP3.LUT UP4, UPT, UPT, UPT, UP3, 0x80, 0x8 ;  /* 0x000000000008789c */ /* 0x000fe20003f8f030 */
[----:B------:R-:W-:Y:S05]  /*48b0*/  HFMA2 R92, -RZ, RZ, 0, 5.9604644775390625e-08 ;  /* 0x00000001ff5c7431 */ /* 0x000fea00000001ff */
[----:B------:R-:W-:Y:S11]  /*48c0*/  PLOP3.LUT P2, PT, PT, PT, UP4, 0x80, 0x8 ;  /* 0x000000000008781c */ /* 0x000ff60003f4f048 */
[----:B------:R-:W-:Y:S02]  /*48d0*/  @!UPT UIADD3 URZ, UPT, UPT, URZ, URZ, URZ ;  /* 0x000000fffffff290 */ /* 0x000fe4000fffe0ff */
[----:B------:R-:W1:Y:S01]  /*48e0*/  @P2 LDC.64 R8, c[0x0][0x888] ;  /* 0x00022200ff082b82 */ /* 0x000e620000000a00 */
[----:B--2---:R-:W-:Y:S04]  /*48f0*/  @P2 IMAD R0, R17, R20, RZ ;  /* 0x0000001411002224 */ /* 0x004fe800078e02ff */
[----:B-1----:R-:W-:Y:S01]  /*4900*/  @P2 IMAD.WIDE R8, R0, 0x4, R8 ;  /* 0x0000000400082825 */ /* 0x002fe200078e0208 */
[----:B------:R-:W-:Y:S04]  /*4910*/  MOV R0, 0x1 ;  /* 0x0000000100007802 */ /* 0x000fe80000000f00 */
[----:B-----5:R1:W5:Y:S01]  /*4920*/  @P2 LDG.E R49, desc[UR50][R8.64] ;  /* 0x0000003208312981 */ /* 0x020362000c1e1900 */
[----:B------:R-:W-:Y:S01]  /*4930*/  @!P2 PRMT R92, R0, 0x7610, R92 ;  /* 0x00007610005ca816 */ /* 0x000fe2000000005c */
[----:B-1----:R-:W3:Y:S06]  /*4940*/  @!P2 LDC R49, c[0x0][0x880] ;  /* 0x00022000ff31ab82 */ /* 0x002eec0000000800 */
.L_x_77:
[----:B---3-5:R-:W-:Y:S01]  /*4950*/  @!P0 FSETP.EQ.AND P4, PT, R49, RZ, PT ;  /* 0x000000ff3100820b */ /* 0x028fe20003f82000 */
[----:B------:R-:W-:Y:S01]  /*4960*/  @!UPT UIADD3 URZ, UPT, UPT, URZ, URZ, URZ ;  /* 0x000000fffffff290 */ /* 0x000fe2000fffe0ff */
[----:B------:R-:W-:Y:S11]  /*4970*/  @!P0 BRA `(.L_x_78) ;  /* 0x0000000000148947 */ /* 0x000ff60003800000 */
[----:B------:R-:W-:Y:S02]  /*4980*/  LOP3.LUT P0, RZ, R92, 0xff, RZ, 0xc0, !PT ;  /* 0x000000ff5cff7812 */ /* 0x000fe4000780c0ff */
[----:B------:R-:W-:Y:S04]  /*4990*/  PLOP3.LUT P4, PT, PT, PT, UP4, 0x80, 0x8 ;  /* 0x000000000008781c */ /* 0x000fe80003f8f048 */
[----:B------:R-:W-:Y:S07]  /*49a0*/  PLOP3.LUT P4, PT, P4, PT, PT, 0x8, 0x80 ;  /* 0x000000000080781c */ /* 0x000fee000278e170 */
[----:B------:R-:W-:Y:S11]  /*49b0*/  @P0 FSETP.EQ.AND P4, PT, R49, RZ, PT ;  /* 0x000000ff3100020b */ /* 0x000ff60003f82000 */
[----:B------:R-:W-:Y:S02]  /*49c0*/  @!UPT UIADD3 URZ, UPT, UPT, URZ, URZ, URZ ;  /* 0x000000fffffff290 */ /* 0x000fe4000fffe0ff */
.L_x_78:
[----:B--2---:R-:W-:Y:S01]  /*49d0*/  SHF.L.U32 R0, R35, 0x1f, RZ ;  /* 0x0000001f23007819 */ /* 0x004fe200000006ff */
[----:B------:R-:W-:Y:S01]  /*49e0*/  ULEA UR17, UR18, UR7, 0x3 ;  /* 0x0000000712117291 */ /* 0x000fe2000f8e18ff */
[----:B------:R-:W-:Y:S01]  /*49f0*/  ISETP.NE.AND P0, PT, R26, 0x1, PT ;  /* 0x000000011a00780c */ /* 0x000fe20003f05270 */
[----:B------:R-:W-:Y:S04]  /*4a00*/  IMAD.SHL.U32 R18, R18, 0x80, RZ ;  /* 0x0000008012127824 */ /* 0x000fe800078e00ff */
[C---:B------:R-:W-:Y:S01]  /*4a10*/  IMAD.HI.U32 R9, R18.reuse, R27, RZ ;  /* 0x0000001b12097227 */ /* 0x040fe200078e00ff */
[C---:B------:R-:W-:Y:S02]  /*4a20*/  R2UR UR11, R18.reuse ;  /* 0x00000000120b72ca */ /* 0x040fe400000e0000 */
[----:B------:R-:W1:Y:S02]  /*4a30*/  SYNCS.PHASECHK.TRANS64.TRYWAIT P2, [UR17+0x118], R0 ;  /* 0x00011800ff0075a7 */ /* 0x000e640008041111 */
[----:B------:R-:W-:Y:S04]  /*4a40*/  SHF.R.U32.HI R9, RZ, R32, R9 ;  /* 0x00000020ff097219 */ /* 0x000fe80000011609 */
[----:B------:R-:W-:Y:S02]  /*4a50*/  SEL R9, R18, R9, !P0 ;  /* 0x0000000912097207 */ /* 0x000fe40004000000 */
[----:B------:R-:W-:Y:S02]  /*4a60*/  ELECT P0, URZ, PT ;  /* 0x0000000000ff782f */ /* 0x000fe40003800000 */
[C---:B------:R-:W-:Y:S01]  /*4a70*/  R2UR UR8, R9.reuse ;  /* 0x00000000090872ca */ /* 0x040fe200000e0000 */
[C---:B------:R-:W-:Y:S01]  /*4a80*/  IMAD.HI.U32 R2, R9.reuse, R24, RZ ;  /* 0x0000001809027227 */ /* 0x040fe200078e00ff */
[----:B------:R-:W-:Y:S02]  /*4a90*/  PLOP3.LUT P4, PT, P4, P0, PT, 0xf2, 0x2f ;  /* 0x00000000002f781c */ /* 0x000fe40002781e72 */
[----:B------:R-:W-:Y:S01]  /*4aa0*/  R2UR UR12, R9 ;  /* 0x00000000090c72ca */ /* 0x000fe200000e0000 */
[----:B------:R-:W-:Y:S01]  /*4ab0*/  IMAD.MOV R8, RZ, RZ, -R9 ;  /* 0x000000ffff087224 */ /* 0x000fe200078e0a09 */
[----:B------:R-:W-:Y:S04]  /*4ac0*/  SHF.R.U32.HI R2, RZ, R25, R2 ;  /* 0x00000019ff027219 */ /* 0x000fe80000011602 */
[----:B------:R-:W-:Y:S02]  /*4ad0*/  R2UR UR13, R2 ;  /* 0x00000000020d72ca */ /* 0x000fe400000e0000 */
[----:B------:R-:W-:Y:S03]  /*4ae0*/  R2UR UR9, R8 ;  /* 0x00000000080972ca */ /* 0x000fe600000e0000 */
[----:B------:R-:W-:Y:S05]  /*4af0*/  @!P4 IADD3 R9, P0, PT, R36, 0x580, RZ ;  /* 0x000005802409c810 */ /* 0x000fea0007f1e0ff */
[----:B------:R-:W-:Y:S03]  /*4b00*/  @!P4 IMAD.X R8, RZ, RZ, R37, P0 ;  /* 0x000000ffff08c224 */ /* 0x000fe600000e0625 */
[----:B------:R-:W-:Y:S02]  /*4b10*/  USEL UR13, UR8, UR13, !UP2 ;  /* 0x0000000d080d7287 */ /* 0x000fe4000d000000 */
[----:B------:R-:W-:Y:S04]  /*4b20*/  UIMAD UR11, UR5, UR9, UR11 ;  /* 0x00000009050b72a4 */ /* 0x000fe8000f8e020b */
[----:B------:R-:W-:Y:S05]  /*4b30*/  IMAD R2, RZ, RZ, -UR13 ;  /* 0x8000000dff027e24 */ /* 0x000fea000f8e02ff */
[----:B------:R-:W-:Y:S11]  /*4b40*/  R2UR UR8, R2 ;  /* 0x00000000020872ca */ /* 0x000ff600000e0000 */
[----:B------:R-:W-:Y:S02]  /*4b50*/  @!UPT UIADD3 URZ, UPT, UPT, URZ, URZ, URZ ;  /* 0x000000fffffff290 */ /* 0x000fe4000fffe0ff */
[----:B------:R-:W-:Y:S01]  /*4b60*/  UIMAD UR12, UR4, UR8, UR12 ;  /* 0x00000008040c72a4 */ /* 0x000fe2000f8e020c */
[----:B-1----:R-:W-:Y:S11]  /*4b70*/  @!P2 BRA `(.L_x_79) ;  /* 0x0000003c006ca947 */ /* 0x002ff60003800000 */
.L_x_171:
[----:B------:R-:W2:Y:S01]  /*4b80*/  LDC.64 R12, c[0x0][0xb18] ;  /* 0x0002c600ff0c7b82 */ /* 0x000ea20000000a00 */
[----:B------:R-:W-:Y:S01]  /*4b90*/  @!P4 R2UR UR14, R9 ;  /* 0x00000000090ec2ca */ /* 0x000fe200000e0000 */
[----:B------:R-:W-:Y:S01]  /*4ba0*/  VOTEU.ALL UP1, P4 ;  /* 0x0000000000ff7886 */ /* 0x000fe20002020000 */
[----:B------:R-:W-:Y:S01]  /*4bb0*/  @!P4 R2UR UR8, R8 ;  /* 0x000000000808c2ca */ /* 0x000fe200000e0000 */
[----:B------:R-:W-:Y:S01]  /*4bc0*/  UIADD3 UR9, UPT, UPT, UR17, 0x100, URZ ;  /* 0x0000010011097890 */ /* 0x000fe2000fffe0ff */
[----:B-1----:R-:W-:Y:S03]  /*4bd0*/  @!P4 IMAD.MOV.U32 R0, RZ, RZ, 0x2000 ;  /* 0x00002000ff00c424 */ /* 0x002fe600078e00ff */
[----:B------:R-:W1:Y:S01]  /*4be0*/  @!P1 LDC R2, c[0x0][0xb0c] ;  /* 0x0002c300ff029b82 */ /* 0x000e620000000800 */
[----:B------:R-:W-:Y:S01]  /*4bf0*/  @!UP1 UPRMT UR20, URZ, 0x40, URZ ;  /* 0x00000040ff149896 */ /* 0x000fe200080000ff */
[----:B------:R-:W-:Y:S01]  /*4c00*/  @P3 SHF.R.U32.HI R17, RZ, 0x10, R29 ;  /* 0x00000010ff113819 */ /* 0x000fe2000001161d */
[----:B------:R-:W-:Y:S01]  /*4c10*/  VOTEU.ALL UP0, P4 ;  /* 0x0000000000ff7886 */ /* 0x000fe20002000000 */
[----:B------:R-:W-:Y:S02]  /*4c20*/  UIADD3 UR16, UPT, UPT, UR18, 0x1, URZ ;  /* 0x0000000112107890 */ /* 0x000fe4000fffe0ff */
[----:B------:R-:W-:Y:S01]  /*4c30*/  @!UP1 UPRMT UR20, UR20, 0x5410, URZ ;  /* 0x0000541014149896 */ /* 0x000fe200080000ff */
[----:B------:R-:W-:Y:S01]  /*4c40*/  IMAD.U32 R8, RZ, RZ, UR14 ;  /* 0x0000000eff087e24 */ /* 0x000fe2000f8e00ff */
[----:B------:R-:W-:Y:S01]  /*4c50*/  UISETP.NE.AND UP5, UPT, UR16, 0x3, UPT ;  /* 0x000000031000788c */ /* 0x000fe2000bfa5270 */
[----:B------:R-:W-:Y:S01]  /*4c60*/  IMAD.U32 R9, RZ, RZ, UR8 ;  /* 0x00000008ff097e24 */ /* 0x000fe2000f8e00ff */
[----:B------:R-:W-:Y:S02]  /*4c70*/  @!UP1 ULEA UR8, UR18, UR7, 0xd ;  /* 0x0000000712089291 */ /* 0x000fe4000f8e68ff */
[----:B------:R-:W-:Y:S01]  /*4c80*/  @!P4 R2UR UR22, R8 ;  /* 0x000000000816c2ca */ /* 0x000fe200000e0000 */
[----:B------:R-:W-:Y:S01]  /*4c90*/  UPRMT UR19, UR45, 0x654, UR9 ;  /* 0x000006542d137896 */ /* 0x000fe20008000009 */
[----:B------:R-:W-:Y:S01]  /*4ca0*/  @!P4 R2UR UR23, R9 ;  /* 0x000000000917c2ca */ /* 0x000fe200000e0000 */
[----:B------:R-:W-:Y:S01]  /*4cb0*/  @!UP1 UIADD3 UR8, UPT, UPT, UR8, 0x200, URZ ;  /* 0x0000020008089890 */ /* 0x000fe2000fffe0ff */
[----:B------:R-:W3:Y:S01]  /*4cc0*/  LDC.64 R8, c[0x0][0xb10] ;  /* 0x0002c400ff087b82 */ /* 0x000ee20000000a00 */
[----:B------:R-:W-:Y:S02]  /*4cd0*/  USEL UR18, URZ, 0x1, UP5 ;  /* 0x00000001ff127887 */ /* 0x000fe4000a800000 */
[----:B------:R-:W-:Y:S04]  /*4ce0*/  USEL UR16, UR16, URZ, UP5 ;  /* 0x000000ff10107287 */ /* 0x000fe8000a800000 */
[----:B------:R-:W-:Y:S01]  /*4cf0*/  ULEA UR14, UR16, UR7, 0x3 ;  /* 0x00000007100e7291 */ /* 0x000fe2000f8e18ff */
[----:B------:R-:W-:Y:S03]  /*4d00*/  LOP3.LUT R35, R35, UR18, RZ, 0x3c, !PT ;  /* 0x0000001223237c12 */ /* 0x000fe6000f8e3cff */
[----:B------:R4:W-:Y:S01]  /*4d10*/  @!UP0 UTMALDG.4D.IM2COL [UR8], [UR22], UR20 ;  /* 0x00000008160083b4 */ /* 0x0009e20008058014 */
[----:B------:R5:W-:Y:S01]  /*4d20*/  @!P4 SYNCS.ARRIVE.TRANS64.RED.A0TR RZ, [UR17+0x100], R0 ;  /* 0x00010000ffffc9a7 */ /* 0x000be20008300411 */
[----:B------:R-:W-:Y:S01]  /*4d30*/  SHF.L.U32 R14, R35, 0x1f, RZ ;  /* 0x0000001f230e7819 */ /* 0x000fe200000006ff */
[C---:B---3--:R-:W-:Y:S01]  /*4d40*/  @!P1 IMAD.HI.U32 R8, R11.reuse, R8, RZ ;  /* 0x000000080b089227 */ /* 0x048fe200078e00ff */
[----:B--2---:R-:W-:Y:S02]  /*4d50*/  @!P1 ISETP.NE.AND P0, PT, R12, 0x1, PT ;  /* 0x000000010c00980c */ /* 0x004fe40003f05270 */
[----:B-1----:R-:W-:Y:S01]  /*4d60*/  @!P1 ISETP.NE.AND P2, PT, R2, 0x1, PT ;  /* 0x000000010200980c */ /* 0x002fe20003f45270 */
[----:B------:R-:W-:Y:S01]  /*4d70*/  SYNCS.ARRIVE.TRANS64.RED.A1T0 RZ, [UR19], RZ ;  /* 0x000000ffffff79a7 */ /* 0x000fe20008100413 */
[C---:B------:R-:W-:Y:S01]  /*4d80*/  @!P1 IMAD.HI.U32 R13, R10.reuse, R13, RZ ;  /* 0x0000000d0a0d9227 */ /* 0x040fe200078e00ff */
[----:B------:R-:W-:Y:S04]  /*4d90*/  @!P1 SHF.R.U32.HI R8, RZ, R9, R8 ;  /* 0x00000009ff089219 */ /* 0x000fe80000011608 */
[----:B------:R-:W-:Y:S01]  /*4da0*/  @!P1 SEL R8, R11, R8, !P2 ;  /* 0x000000080b089207 */ /* 0x000fe20005000000 */
[----:B------:R-:W1:Y:S01]  /*4db0*/  SYNCS.PHASECHK.TRANS64.TRYWAIT P5, [UR14+0x118], R14 ;  /* 0x0001180eff0075a7 */ /* 0x000e6200080a110e */
[----:B-----5:R-:W2:Y:S02]  /*4dc0*/  @!P1 LDC R0, c[0x0][0xb20] ;  /* 0x0002c800ff009b82 */ /* 0x020ea40000000800 */
[----:B--2---:R-:W-:Y:S04]  /*4dd0*/  @!P1 SHF.R.U32.HI R0, RZ, R0, R13 ;  /* 0x00000000ff009219 */ /* 0x004fe8000001160d */
[----:B------:R-:W-:Y:S05]  /*4de0*/  @!P1 SEL R9, R10, R0, !P0 ;  /* 0x000000000a099207 */ /* 0x000fea0004000000 */
[----:B------:R-:W-:Y:S02]  /*4df0*/  @!P1 IMAD.IADD R0, R9, 0x1, -R8 ;  /* 0x0000000109009824 */ /* 0x000fe400078e0a08 */
[----:B------:R-:W-:Y:S02]  /*4e00*/  @!P1 IMAD.IADD R8, R8, 0x1, -R9 ;  /* 0x0000000108089824 */ /* 0x000fe400078e0a09 */
[----:B------:R-:W-:Y:S02]  /*4e10*/  @!P1 IMAD R11, R0, R2, R11 ;  /* 0x00000002000b9224 */ /* 0x000fe400078e020b */
[----:B------:R-:W-:Y:S01]  /*4e20*/  @!P1 IMAD R10, R8, R12, R10 ;  /* 0x0000000c080a9224 */ /* 0x000fe200078e020a */
[----:B-1--4-:R-:W-:Y:S06]  /*4e30*/  @!P5 BRA `(.L_x_80) ;  /* 0x0000003800d4d947 */ /* 0x012fec0003800000 */
.L_x_173:
[----:B------:R-:W-:Y:S01]  /*4e40*/  @!P4 IADD3 R2, P0, PT, R36, 0x580, RZ ;  /* 0x000005802402c810 */ /* 0x000fe20007f1e0ff */
[----:B------:R-:W-:Y:S01]  /*4e50*/  VOTEU.ALL UP1, P4 ;  /* 0x0000000000ff7886 */ /* 0x000fe20002020000 */
[----:B------:R-:W-:Y:S01]  /*4e60*/  UIADD3 UR17, UPT, UPT, UR16, 0x1, URZ ;  /* 0x0000000110117890 */ /* 0x000fe2000fffe0ff */
[----:B------:R-:W-:Y:S01]  /*4e70*/  LOP3.LUT R34, R34, 0x1, RZ, 0x3c, !PT ;  /* 0x0000000122227812 */ /* 0x000fe200078e3cff */
[----:B------:R-:W-:Y:S01]  /*4e80*/  VOTEU.ALL UP0, P4 ;  /* 0x0000000000ff7886 */ /* 0x000fe20002000000 */
[----:B-1----:R-:W-:Y:S01]  /*4e90*/  @!P4 IMAD.X R0, RZ, RZ, R37, P0 ;  /* 0x000000ffff00c224 */ /* 0x002fe200000e0625 */
[----:B------:R-:W-:Y:S01]  /*4ea0*/  @!P4 R2UR UR9, R2 ;  /* 0x000000000209c2ca */ /* 0x000fe200000e0000 */
[----:B------:R-:W-:Y:S01]  /*4eb0*/  @!UP1 UIADD3 UR10, UPT, UPT, UR10, 0x20, URZ ;  /* 0x000000200a0a9890 */ /* 0x000fe2000fffe0ff */
[----:B------:R-:W-:Y:S01]  /*4ec0*/  IMAD.IADD R14, R10, 0x1, R90 ;  /* 0x000000010a0e7824 */ /* 0x000fe200078e025a */
[----:B------:R-:W-:Y:S01]  /*4ed0*/  UISETP.NE.AND UP5, UPT, UR17, 0x3, UPT ;  /* 0x000000031100788c */ /* 0x000fe2000bfa5270 */
[----:B------:R-:W-:Y:S01]  /*4ee0*/  @!P4 R2UR UR8, R0 ;  /* 0x000000000008c2ca */ /* 0x000fe200000e0000 */
[----:B------:R-:W-:Y:S04]  /*4ef0*/  IMAD.IADD R18, R11, 0x1, R91 ;  /* 0x000000010b127824 */ /* 0x000fe800078e025b */
[----:B------:R-:W-:Y:S04]  /*4f00*/  PLOP3.LUT P0, PT, PT, PT, UP5, 0x80, 0x8 ;  /* 0x000000000008781c */ /* 0x000fe80003f0f058 */
[----:B------:R-:W-:Y:S01]  /*4f10*/  IMAD.U32 R8, RZ, RZ, UR9 ;  /* 0x00000009ff087e24 */ /* 0x000fe2000f8e00ff */
[----:B------:R-:W-:Y:S01]  /*4f20*/  UIADD3 UR9, UPT, UPT, UR14, 0x100, URZ ;  /* 0x000001000e097890 */ /* 0x000fe2000fffe0ff */
[----:B------:R-:W-:Y:S02]  /*4f30*/  SEL R0, RZ, 0x1, P0 ;  /* 0x00000001ff007807 */ /* 0x000fe40000000000 */
[----:B------:R-:W-:Y:S01]  /*4f40*/  IMAD.U32 R9, RZ, RZ, UR8 ;  /* 0x00000008ff097e24 */ /* 0x000fe2000f8e00ff */
[----:B------:R-:W-:Y:S01]  /*4f50*/  @!UP1 ULEA UR8, UR16, UR7, 0xd ;  /* 0x0000000710089291 */ /* 0x000fe2000f8e68ff */
[----:B------:R-:W-:Y:S01]  /*4f60*/  @!P4 R2UR UR20, R8 ;  /* 0x000000000814c2ca */ /* 0x000fe200000e0000 */
[----:B------:R-:W-:Y:S01]  /*4f70*/  @!UP1 UPRMT UR16, URZ, 0x40, URZ ;  /* 0x00000040ff109896 */ /* 0x000fe200080000ff */
[----:B------:R-:W-:Y:S01]  /*4f80*/  LOP3.LUT R35, R35, R0, RZ, 0x3c, !PT ;  /* 0x0000000023237212 */ /* 0x000fe200078e3cff */
[----:B------:R-:W-:Y:S01]  /*4f90*/  @!UP1 UIADD3 UR8, UPT, UPT, UR8, 0x200, URZ ;  /* 0x0000020008089890 */ /* 0x000fe2000fffe0ff */
[----:B------:R-:W-:Y:S01]  /*4fa0*/  @!P4 R2UR UR21, R9 ;  /* 0x000000000915c2ca */ /* 0x000fe200000e0000 */
[----:B------:R-:W-:Y:S02]  /*4fb0*/  @!UP1 UPRMT UR19, UR16, 0x5410, URZ ;  /* 0x0000541010139896 */ /* 0x000fe400080000ff */
[----:B------:R-:W-:Y:S10]  /*4fc0*/  UPRMT UR18, UR45, 0x654, UR9 ;  /* 0x000006542d127896 */ /* 0x000ff40008000009 */
[----:B------:R2:W-:Y:S01]  /*4fd0*/  @!UP0 UTMALDG.4D.IM2COL [UR8], [UR20], UR19 ;  /* 0x00000008140083b4 */ /* 0x0005e20008058013 */
[----:B------:R2:W-:Y:S01]  /*4fe0*/  @!P4 SYNCS.ARRIVE.TRANS64.RED.A0TR RZ, [UR14+0x100], R33 ;  /* 0x00010021ffffc9a7 */ /* 0x0005e2000830040e */
[----:B------:R-:W-:Y:S01]  /*4ff0*/  UPLOP3.LUT UP0, UPT, UPT, UPT, UPT, 0x80, 0x8 ;  /* 0x000000000008789c */ /* 0x000fe20003f0f070 */
[----:B------:R-:W-:Y:S01]  /*5000*/  SYNCS.ARRIVE.TRANS64.RED.A1T0 RZ, [UR18], RZ ;  /* 0x000000ffffff79a7 */ /* 0x000fe20008100412 */
[----:B------:R-:W-:Y:S01]  /*5010*/  USEL UR18, UR17, URZ, UP5 ;  /* 0x000000ff11127287 */ /* 0x000fe2000a800000 */
[----:B------:R-:W-:Y:S11]  /*5020*/  @P3 BRA `(.L_x_81) ;  /* 0xfffffff400043947 */ /* 0x000ff6000383ffff */
[----:B------:R-:W-:Y:S01]  /*5030*/  UIADD3 UR7, UPT, UPT, UR7, 0x118, URZ ;  /* 0x0000011807077890 */ /* 0x000fe2000fffe0ff */
[----:B------:R-:W-:-:S03]  /*5040*/  SHF.L.U32 R2, R35, 0x1f, RZ ;  /* 0x0000001f23027819 */ /* 0x000fc600000006ff */
[----:B------:R-:W-:-:S09]  /*5050*/  ULEA UR4, UR18, UR7, 0x3 ;  /* 0x0000000712047291 */ /* 0x000fd2000f8e18ff */
[----:B------:R-:W1:Y:S02]  /*5060*/  SYNCS.PHASECHK.TRANS64.TRYWAIT P0, [UR4], R2 ;  /* 0x00000002ff0075a7 */ /* 0x000e640008001104 */
[----:B-1----:R-:W-:Y:S05]  /*5070*/  @!P0 BRA `(.L_x_82) ;  /* 0x00000038005c8947 */ /* 0x002fea0003800000 */
.L_x_175:
[----:B------:R-:W-:-:S04]  /*5080*/  UIADD3 UR4, UPT, UPT, UR18, 0x1, URZ ;  /* 0x0000000112047890 */ /* 0x000fc8000fffe0ff */
[----:B------:R-:W-:-:S04]  /*5090*/  UISETP.NE.AND UP0, UPT, UR4, 0x3, UPT ;  /* 0x000000030400788c */ /* 0x000fc8000bf05270 */
[----:B------:R-:W-:Y:S02]  /*50a0*/  USEL UR4, UR4, URZ, UP0 ;  /* 0x000000ff04047287 */ /* 0x000fe40008000000 */
[----:B------:R-:W-:-:S04]  /*50b0*/  PLOP3.LUT P0, PT, PT, PT, UP0, 0x80, 0x8 ;  /* 0x000000000008781c */ /* 0x000fc80003f0f008 */
[----:B-1----:R-:W-:Y:S01]  /*50c0*/  SEL R2, RZ, 0x1, P0 ;  /* 0x00000001ff027807 */ /* 0x002fe20000000000 */
[----:B------:R-:W-:-:S03]  /*50d0*/  IMAD.U32 R0, RZ, RZ, UR4 ;  /* 0x00000004ff007e24 */ /* 0x000fc6000f8e00ff */
[----:B------:R-:W-:Y:S01]  /*50e0*/  LOP3.LUT R35, R35, R2, RZ, 0x3c, !PT ;  /* 0x0000000223237212 */ /* 0x000fe200078e3cff */
[C---:B------:R-:W-:Y:S01]  /*50f0*/  VIADD R4, R0.reuse, 0x1 ;  /* 0x0000000100047836 */ /* 0x040fe20000000000 */
[----:B------:R-:W-:Y:S02]  /*5100*/  LEA R2, R0, UR7, 0x3 ;  /* 0x0000000700027c11 */ /* 0x000fe4000f8e18ff */
[----:B------:R-:W-:Y:S02]  /*5110*/  SHF.L.U32 R3, R35, 0x1f, RZ ;  /* 0x0000001f23037819 */ /* 0x000fe400000006ff */
[----:B------:R-:W-:Y:S02]  /*5120*/  ISETP.NE.AND P0, PT, R4, 0x3, PT ;  /* 0x000000030400780c */ /* 0x000fe40003f05270 */
[----:B------:R-:W1:Y:S02]  /*5130*/  SYNCS.PHASECHK.TRANS64.TRYWAIT P1, [R2+URZ], R3 ;  /* 0x00000003020075a7 */ /* 0x000e6400080211ff */
[----:B------:R-:W-:-:S02]  /*5140*/  SEL R0, RZ, 0x1, P0 ;  /* 0x00000001ff007807 */ /* 0x000fc40000000000 */
[----:B------:R-:W-:Y:S02]  /*5150*/  SEL R4, R4, RZ, P0 ;  /* 0x000000ff04047207 */ /* 0x000fe40000000000 */
[----:B------:R-:W-:Y:S01]  /*5160*/  LOP3.LUT R0, R35, R0, RZ, 0x3c, !PT ;  /* 0x0000000023007212 */ /* 0x000fe200078e3cff */
[----:B-1----:R-:W-:Y:S06]  /*5170*/  @!P1 BRA `(.L_x_83) ;  /* 0x0000003800349947 */ /* 0x002fec0003800000 */
.L_x_176:
[----:B------:R-:W-:Y:S02]  /*5180*/  LEA R4, R4, UR7, 0x3 ;  /* 0x0000000704047c11 */ /* 0x000fe4000f8e18ff */
[----:B------:R-:W-:-:S07]  /*5190*/  SHF.L.U32 R0, R0, 0x1f, RZ ;  /* 0x0000001f00007819 */ /* 0x000fce00000006ff */
.L_x_84:
[----:B---3--:R3:W4:Y:S02]  /*51a0*/  SYNCS.PHASECHK.TRANS64.TRYWAIT P0, [R4+URZ], R0 ;  /* 0x00000000040075a7 */ /* 0x00872400080011ff */
[----:B----4-:R-:W-:Y:S05]  /*51b0*/  @!P0 NANOSLEEP.SYNCS 0x989680 ;  /* 0x009896800000895d */ /* 0x010fea0003900000 */
[----:B------:R-:W4:Y:S02]  /*51c0*/  @!P0 SYNCS.PHASECHK.TRANS64 P0, [R4+URZ], R0 ;  /* 0x00000000040085a7 */ /* 0x000f2400080010ff */
[----:B--2-4-:R-:W-:Y:S05]  /*51d0*/  @P0 EXIT ;  /* 0x000000000000094d */ /* 0x014fea0003800000 */
[----:B------:R-:W-:Y:S05]  /*51e0*/  BRA `(.L_x_84) ;  /* 0xfffffffc00ec7947 */ /* 0x000fea000383ffff */
.L_x_72:
[----:B------:R-:W-:-:S06]  /*51f0*/  UISETP.GE.AND UP0, UPT, UR6, 0x4, UPT ;  /* 0x000000040600788c */ /* 0x000fcc000bf06270 */
[----:B------:R-:W-:-:S13]  /*5200*/  PLOP3.LUT P0, PT, PT, PT, UP0, 0x80, 0x8 ;  /* 0x000000000008781c */ /* 0x000fda0003f0f008 */
[----:B------:R-:W-:Y:S05]  /*5210*/  @!P0 EXIT ;  /* 0x000000000000894d */ /* 0x000fea0003800000 */
[----:B------:R-:W-:Y:S01]  /*5220*/  BAR.SYNC.DEFER_BLOCKING 0x6, 0xa0 ;  /* 0x0182800000007b1d */ /* 0x000fe20000010000 */
[C---:B------:R-:W-:Y:S01]  /*5230*/  IMAD.SHL.U32 R0, R102.reuse, 0x20, RZ ;  /* 0x0000002066007824 */ /* 0x040fe200078e00ff */
[C---:B------:R-:W-:Y:S01]  /*5240*/  LOP3.LUT R103, R102.reuse, 0x2, RZ, 0xc0, !PT ;  /* 0x0000000266677812 */ /* 0x040fe200078ec0ff */
[C---:B------:R-:W-:Y:S01]  /*5250*/  IMAD.SHL.U32 R106, R102.reuse, 0x4, RZ ;  /* 0x00000004666a7824 */ /* 0x040fe200078e00ff */
[C---:B------:R-:W-:Y:S01]  /*5260*/  LOP3.LUT R99, R102.reuse, 0x60, RZ, 0xc0, !PT ;  /* 0x0000006066637812 */ /* 0x040fe200078ec0ff */
[----:B------:R-:W-:Y:S01]  /*5270*/  IMAD.U32 R46, R102, 0x10000, RZ ;  /* 0x00010000662e7824 */ /* 0x000fe200078e00ff */
[----:B------:R-:W-:Y:S02]  /*5280*/  UMOV UR52, 0x400 ;  /* 0x0000040000347882 */ /* 0x000fe40000000000 */
[----:B------:R-:W1:Y:S01]  /*5290*/  LDC R95, c[0x0][0x370] ;  /* 0x0000dc00ff5f7b82 */ /* 0x000e620000000800 */
[----:B------:R-:W-:Y:S01]  /*52a0*/  ULEA UR52, UR45, UR52, 0x18 ;  /* 0x000000342d347291 */ /* 0x000fe2000f8ec0ff */
[----:B------:R-:W-:Y:S01]  /*52b0*/  LOP3.LUT R4, R0, 0xc0, RZ, 0xc0, !PT ;  /* 0x000000c000047812 */ /* 0x000fe200078ec0ff */
[----:B------:R-:W-:Y:S01]  /*52c0*/  IMAD.MOV.U32 R98, RZ, RZ, 0x1 ;  /* 0x00000001ff627424 */ /* 0x000fe200078e00ff */
[----:B------:R-:W-:Y:S01]  /*52d0*/  LOP3.LUT R102, R102, 0x4, RZ, 0xc0, !PT ;  /* 0x0000000466667812 */ /* 0x000fe200078ec0ff */
[----:B------:R-:W-:Y:S01]  /*52e0*/  UIADD3 UR55, UPT, UPT, UR52, 0x200, URZ ;  /* 0x0000020034377890 */ /* 0x000fe2000fffe0ff */
[----:B------:R-:W-:Y:S01]  /*52f0*/  LOP3.LUT R106, R4, 0x18, R106, 0xf8, !PT ;  /* 0x00000018046a7812 */ /* 0x000fe200078ef86a */
[----:B------:R-:W-:Y:S01]  /*5300*/  IMAD.MOV.U32 R45, RZ, RZ, RZ ;  /* 0x000000ffff2d7224 */ /* 0x000fe200078e00ff */
[----:B------:R-:W2:Y:S01]  /*5310*/  LDC R42, c[0x0][0xb0c] ;  /* 0x0002c300ff2a7b82 */ /* 0x000ea20000000800 */
[----:B------:R-:W-:-:S02]  /*5320*/  IADD3 R105, PT, PT, -R102, 0x2, RZ ;  /* 0x0000000266697810 */ /* 0x000fc40007ffe1ff */
[----:B------:R-:W-:Y:S02]  /*5330*/  CS2R R96, SRZ ;  /* 0x0000000000607805 */ /* 0x000fe4000001ff00 */
[----:B------:R-:W-:Y:S01]  /*5340*/  LOP3.LUT R106, R106, 0xf20, R0, 0xf8, !PT ;  /* 0x00000f206a6a7812 */ /* 0x000fe200078ef800 */
[----:B------:R-:W-:Y:S01]  /*5350*/  IMAD.MOV.U32 R64, RZ, RZ, RZ ;  /* 0x000000ffff407224 */ /* 0x000fe200078e00ff */
[----:B------:R-:W-:Y:S01]  /*5360*/  LOP3.LUT R46, R46, 0x600000, RZ, 0xc0, !PT ;  /* 0x006000002e2e7812 */ /* 0x000fe200078ec0ff */
[----:B------:R-:W-:Y:S01]  /*5370*/  IMAD.MOV R103, RZ, RZ, -R103 ;  /* 0x000000ffff677224 */ /* 0x000fe200078e0a67 */
[----:B------:R-:W-:Y:S01]  /*5380*/  LEA R106, R106, UR55, 0x1 ;  /* 0x000000376a6a7c11 */ /* 0x000fe2000f8e08ff */
[----:B------:R-:W4:Y:S01]  /*5390*/  LDC R93, c[0x0][0xb20] ;  /* 0x0002c800ff5d7b82 */ /* 0x000f220000000800 */
[----:B------:R-:W3:Y:S01]  /*53a0*/  LDS R2, [UR52+0x190] ;  /* 0x00019034ff027984 */ /* 0x000ee20008000800 */
[----:B------:R-:W-:Y:S01]  /*53b0*/  IMAD.MOV R102, RZ, RZ, -R102 ;  /* 0x000000ffff667224 */ /* 0x000fe200078e0a66 */
[----:B------:R-:W1:Y:S01]  /*53c0*/  LDCU.64 UR56, c[0x0][0x348] ;  /* 0x00006900ff3877ac */ /* 0x000e620008000a00 */
[----:B------:R-:W-:Y:S01]  /*53d0*/  IMAD.SHL.U32 R105, R105, 0x10, RZ ;  /* 0x0000001069697824 */ /* 0x000fe200078e00ff */
[----:B------:R-:W1:Y:S03]  /*53e0*/  LDCU.64 UR36, c[0x0][0x888] ;  /* 0x00011100ff2477ac */ /* 0x000e660008000a00 */
[----:B------:R-:W1:Y:S01]  /*53f0*/  LDC R41, c[0x0][0xb30] ;  /* 0x0002cc00ff297b82 */ /* 0x000e620000000800 */
[----:B------:R-:W1:Y:S01]  /*5400*/  LDCU.64 UR46, c[0x0][0x8b0] ;  /* 0x00011600ff2e77ac */ /* 0x000e620008000a00 */
[----:B------:R-:W1:Y:S06]  /*5410*/  LDCU.64 UR38, c[0x0][0x8a8] ;  /* 0x00011500ff2677ac */ /* 0x000e6c0008000a00 */
[----:B------:R-:W1:Y:S01]  /*5420*/  LDC.64 R84, c[0x0][0xb10] ;  /* 0x0002c400ff547b82 */ /* 0x000e620000000a00 */
[----:B------:R-:W1:Y:S01]  /*5430*/  LDCU.64 UR48, c[0x0][0xa90] ;  /* 0x00015200ff3077ac */ /* 0x000e620008000a00 */
[----:B------:R-:W-:-:S06]  /*5440*/  UMOV UR54, URZ ;  /* 0x000000ff00367c82 */ /* 0x000fcc0008000000 */
[----:B------:R-:W1:Y:S01]  /*5450*/  LDC.64 R38, c[0x0][0xb18] ;  /* 0x0002c600ff267b82 */ /* 0x000e620000000a00 */
[----:B------:R-:W-:-:S07]  /*5460*/  UMOV UR53, URZ ;  /* 0x000000ff00357c82 */ /* 0x000fce0008000000 */
[----:B------:R-:W1:Y:S08]  /*5470*/  LDC.64 R80, c[0x0][0x888] ;  /* 0x00022200ff507b82 */ /* 0x000e700000000a00 */
[----:B------:R-:W1:Y:S01]  /*5480*/  LDC.64 R36, c[0x0][0xb28] ;  /* 0x0002ca00ff247b82 */ /* 0x000e620000000a00 */
[C---:B---3--:R-:W-:Y:S01]  /*5490*/  VIADD R3, R2.reuse, 0x40 ;  /* 0x0000004002037836 */ /* 0x048fe20000000000 */
[----:B------:R-:W-:-:S04]  /*54a0*/  LOP3.LUT R2, R2, 0xffff, RZ, 0xc0, !PT ;  /* 0x0000ffff02027812 */ /* 0x000fc800078ec0ff */
[----:B------:R-:W-:Y:S02]  /*54b0*/  LOP3.LUT R3, R3, 0xffff, RZ, 0xc0, !PT ;  /* 0x0000ffff03037812 */ /* 0x000fe400078ec0ff */
[----:B------:R-:W3:Y:S03]  /*54c0*/  LDC.64 R82, c[0x0][0x890] ;  /* 0x00022400ff527b82 */ /* 0x000ee60000000a00 */
[----:B------:R1:W-:Y:S05]  /*54d0*/  STL.64 [R1], R2 ;  /* 0x0000000201007387 */ /* 0x0003ea0000100a00 */
[----:B------:R-:W1:Y:S08]  /*54e0*/  LDC.64 R88, c[0x0][0xa80] ;  /* 0x0002a000ff587b82 */ /* 0x000e700000000a00 */
[----:B------:R-:W1:Y:S08]  /*54f0*/  LDC.64 R86, c[0x0][0xa88] ;  /* 0x0002a200ff567b82 */ /* 0x000e700000000a00 */
[----:B--2-4-:R-:W1:Y:S02]  /*5500*/  LDC R94, c[0x0][0x374] ;  /* 0x0000dd00ff5e7b82 */ /* 0x014e640000000800 */
.L_x_115:
[----:B-1----:R-:W-:Y:S04]  /*5510*/  SHF.L.U32 R2, R96, 0x1f, RZ ;  /* 0x0000001f60027819 */ /* 0x002fe800000006ff */
[----:B------:R-:W1:Y:S02]  /*5520*/  SYNCS.PHASECHK.TRANS64.TRYWAIT P0, [UR52+0x140], R2 ;  /* 0x00014002ff0075a7 */ /* 0x000e640008001134 */
[----:B-1----:R-:W-:Y:S05]  /*5530*/  @!P0 BRA `(.L_x_85) ;  /* 0x0000003400588947 */ /* 0x002fea0003800000 */
.L_x_178:
[----:B------:R-:W2:Y:S01]  /*5540*/  LDC.64 R10, c[0x0][0xb10] ;  /* 0x0002c400ff0a7b82 */ /* 0x000ea20000000a00 */
[----:B------:R-:W4:Y:S01]  /*5550*/  LDS.128 R20, [UR52+0x180] ;  /* 0x00018034ff147984 */ /* 0x000f220008000c00 */
[----:B------:R-:W-:Y:S01]  /*5560*/  UIADD3 UR4, UPT, UPT, UR52, 0x148, URZ ;  /* 0x0000014834047890 */ /* 0x000fe2000fffe0ff */
[----:B-1----:R-:W-:Y:S01]  /*5570*/  IMAD R0, R45, 0x4, R1 ;  /* 0x000000042d007824 */ /* 0x002fe200078e0201 */
[----:B------:R-:W-:Y:S04]  /*5580*/  ISETP.NE.AND P1, PT, R41, 0x1, PT ;  /* 0x000000012900780c */ /* 0x000fe80003f25270 */
[----:B------:R-:W1:Y:S01]  /*5590*/  LDC.64 R8, c[0x0][0xb18] ;  /* 0x0002c600ff087b82 */ /* 0x000e620000000a00 */
[----:B------:R-:W-:Y:S01]  /*55a0*/  UPRMT UR4, URZ, 0x654, UR4 ;  /* 0x00000654ff047896 */ /* 0x000fe20008000004 */
[----:B------:R-:W-:Y:S01]  /*55b0*/  ISETP.GE.AND P0, PT, R40, 0x1, PT ;  /* 0x000000012800780c */ /* 0x000fe20003f06270 */
[----:B------:R-:W-:Y:S01]  /*55c0*/  @!PT LDS RZ, [RZ] ;  /* 0x00000000fffff984 */ /* 0x000fe20000000800 */
[----:B------:R-:W-:Y:S01]  /*55d0*/  @!PT LDS RZ, [RZ] ;  /* 0x00000000fffff984 */ /* 0x000fe20000000800 */
[----:B------:R-:W-:Y:S01]  /*55e0*/  @!PT LDS RZ, [RZ] ;  /* 0x00000000fffff984 */ /* 0x000fe20000000800 */
[----:B------:R-:W-:Y:S01]  /*55f0*/  @!PT LDS RZ, [RZ] ;  /* 0x00000000fffff984 */ /* 0x000fe20000000800 */
[----:B------:R3:W-:Y:S06]  /*5600*/  MEMBAR.ALL.CTA ;  /* 0x0000000000007992 */ /* 0x0007ec0000008000 */
[----:B---3--:R-:W3:Y:S01]  /*5610*/  FENCE.VIEW.ASYNC.S ;  /* 0x00000000000073c6 */ /* 0x008ee20000000000 */
[----:B------:R-:W1:Y:S08]  /*5620*/  @!P1 LDC R12, c[0x0][0xb20] ;  /* 0x0002c800ff0c9b82 */ /* 0x000e700000000800 */
[----:B------:R-:W1:Y:S01]  /*5630*/  @!P1 LDC R7, c[0x0][0xb0c] ;  /* 0x0002c300ff079b82 */ /* 0x000e620000000800 */
[----:B---3--:R-:W-:Y:S01]  /*5640*/  SYNCS.ARRIVE.TRANS64.RED.A1T0 RZ, [UR4], RZ ;  /* 0x000000ffffff79a7 */ /* 0x008fe20008100404 */
[----:B------:R3:W5:Y:S01]  /*5650*/  LDL R16, [R0] ;  /* 0x0000000000107983 */ /* 0x0007620000100800 */
[----:B----4-:R-:W-:Y:S04]  /*5660*/  LOP3.LUT P4, RZ, R22, 0x1, RZ, 0xc0, !PT ;  /* 0x0000000116ff7812 */ /* 0x010fe8000788c0ff */
[----:B------:R-:W-:Y:S09]  /*5670*/  P2R R107, PR, RZ, 0x10 ;  /* 0x00000010ff6b7803 */ /* 0x000ff20000000000 */
[----:B------:R-:W-:Y:S02]  /*5680*/  @P4 MOV R44, R20 ;  /* 0x00000014002c4202 */ /* 0x000fe40000000f00 */
[----:B------:R-:W-:Y:S01]  /*5690*/  @P4 LOP3.LUT R43, R21, 0xffff, RZ, 0xc0, !PT ;  /* 0x0000ffff152b4812 */ /* 0x000fe200078ec0ff */
[----:B--23--:R-:W-:Y:S06]  /*56a0*/  @!P0 BRA `(.L_x_86) ;  /* 0x0000000000a48947 */ /* 0x00cfec0003800000 */
[----:B------:R-:W-:Y:S01]  /*56b0*/  IMAD.HI.U32 R0, R94, R39, RZ ;  /* 0x000000275e007227 */ /* 0x000fe200078e00ff */
[----:B------:R-:W-:Y:S02]  /*56c0*/  ISETP.NE.AND P0, PT, R38, 0x1, PT ;  /* 0x000000012600780c */ /* 0x000fe40003f05270 */
[----:B------:R-:W-:Y:S01]  /*56d0*/  ISETP.NE.AND P2, PT, R40, 0x1, PT ;  /* 0x000000012800780c */ /* 0x000fe20003f45270 */
[----:B------:R-:W-:Y:S01]  /*56e0*/  IMAD.HI.U32 R4, R95, R84, RZ ;  /* 0x000000545f047227 */ /* 0x000fe200078e00ff */
[----:B------:R-:W-:Y:S02]  /*56f0*/  SHF.R.U32.HI R0, RZ, R93, R0 ;  /* 0x0000005dff007219 */ /* 0x000fe40000011600 */
[----:B------:R-:W-:Y:S01]  /*5700*/  ISETP.NE.AND P3, PT, R42, 0x1, PT ;  /* 0x000000012a00780c */ /* 0x000fe20003f65270 */
[----:B------:R-:W-:Y:S01]  /*5710*/  IMAD.HI.U32 R6, R43, R39, RZ ;  /* 0x000000272b067227 */ /* 0x000fe200078e00ff */
[-C--:B------:R-:W-:Y:S02]  /*5720*/  SHF.R.U32.HI R4, RZ, R85.reuse, R4 ;  /* 0x00000055ff047219 */ /* 0x080fe40000011604 */
        /* <DEDUP_REMOVED lines=14> */
[C---:B------:R-:W-:Y:S03]  /*5810*/  IMAD.HI.U32 R0, R3.reuse, R36, RZ ;  /* 0x0000002403007227 */ /* 0x040fe600078e00ff */
[C---:B------:R-:W-:Y:S02]  /*5820*/  ISETP.GE.OR P0, PT, R2.reuse, R5, P0 ;  /* 0x000000050200720c */ /* 0x040fe40000706670 */
[----:B------:R-:W-:Y:S04]  /*5830*/  SHF.R.U32.HI R0, RZ, R37, R0 ;  /* 0x00000025ff007219 */ /* 0x000fe80000011600 */
[C---:B------:R-:W-:Y:S05]  /*5840*/  SEL R6, R3.reuse, R0, !P2 ;  /* 0x0000000003067207 */ /* 0x040fea0005000000 */
        /* <DEDUP_REMOVED lines=14> */
[----:B------:R-:W-:Y:S07]  /*5930*/  IMAD R43, R3, R38, R43 ;  /* 0x00000026032b7224 */ /* 0x000fee00078e022b */
.L_x_86:
[----:B-1----:R-:W-:Y:S01]  /*5940*/  @!P1 ISETP.NE.AND P0, PT, R8, 0x1, PT ;  /* 0x000000010800980c */ /* 0x002fe20003f05270 */
[----:B------:R-:W-:Y:S01]  /*5950*/  @!P1 IMAD.HI.U32 R0, R44, R10, RZ ;  /* 0x0000000a2c009227 */ /* 0x000fe200078e00ff */
[----:B------:R-:W-:Y:S01]  /*5960*/  @!P1 ISETP.NE.AND P2, PT, R7, 0x1, PT ;  /* 0x000000010700980c */ /* 0x000fe20003f45270 */
[----:B------:R-:W-:Y:S01]  /*5970*/  ULOP3.LUT UP0, URZ, UR55, 0x1b0, URZ, 0xc0, !UPT ;  /* 0x000001b037ff7892 */ /* 0x000fe2000f80c0ff */
[----:B------:R-:W-:Y:S01]  /*5980*/  R2UR UR41, R14 ;  /* 0x000000000e2972ca */ /* 0x000fe200000e0000 */
[C---:B------:R-:W-:Y:S01]  /*5990*/  @!P1 IMAD.HI.U32 R2, R43.reuse, R9, RZ ;  /* 0x000000092b029227 */ /* 0x040fe200078e00ff */
[----:B------:R-:W-:Y:S02]  /*59a0*/  @!P1 SHF.R.U32.HI R0, RZ, R11, R0 ;  /* 0x0000000bff009219 */ /* 0x000fe40000011600 */
[----:B------:R-:W-:Y:S02]  /*59b0*/  @P4 SHF.R.U32.HI R104, RZ, 0x10, R21 ;  /* 0x00000010ff684819 */ /* 0x000fe40000011615 */
[----:B------:R-:W-:Y:S02]  /*59c0*/  @!P1 SHF.R.U32.HI R2, RZ, R12, R2 ;  /* 0x0000000cff029219 */ /* 0x000fe40000011602 */
[----:B------:R-:W-:Y:S02]  /*59d0*/  @!P1 SEL R3, R44, R0, !P2 ;  /* 0x000000002c039207 */ /* 0x000fe40005000000 */
[----:B------:R-:W-:Y:S03]  /*59e0*/  @!P1 SEL R2, R43, R2, !P0 ;  /* 0x000000022b029207 */ /* 0x000fe60004000000 */
[----:B------:R-:W-:Y:S02]  /*59f0*/  USHF.L.U32 UR41, UR41, 0x6, URZ ;  /* 0x0000000629297899 */ /* 0x000fe400080006ff */
[----:B------:R-:W-:Y:S02]  /*5a00*/  @!P1 IMAD.IADD R0, R2, 0x1, -R3 ;  /* 0x0000000102009824 */ /* 0x000fe400078e0a03 */
[----:B------:R-:W-:Y:S02]  /*5a10*/  @!P1 IMAD.IADD R2, R3, 0x1, -R2 ;  /* 0x0000000103029824 */ /* 0x000fe400078e0a02 */
[----:B------:R-:W-:Y:S02]  /*5a20*/  @!P1 IMAD R44, R0, R7, R44 ;  /* 0x00000007002c9224 */ /* 0x000fe400078e022c */
[----:B------:R-:W-:Y:S01]  /*5a30*/  @!P1 IMAD R43, R2, R8, R43 ;  /* 0x00000008022b9224 */ /* 0x000fe200078e022b */
[----:B------:R-:W-:Y:S06]  /*5a40*/  BRA.U !UP0, `(.L_x_87) ;  /* 0x00000001087c7547 */ /* 0x000fec000b800000 */
[----:B------:R-:W1:Y:S01]  /*5a50*/  LDCU.64 UR8, c[0x4][0x80] ;  /* 0x01001000ff0877ac */ /* 0x000e620008000a00 */
[----:B------:R-:W-:Y:S01]  /*5a60*/  MOV R2, 0x0 ;  /* 0x0000000000027802 */ /* 0x000fe20000000f00 */
[----:B------:R-:W-:Y:S02]  /*5a70*/  HFMA2 R12, -RZ, RZ, 0, 5.9604644775390625e-08 ;  /* 0x00000001ff0c7431 */ /* 0x000fe400000001ff */
[----:B------:R-:W-:Y:S01]  /*5a80*/  IMAD.MOV.U32 R8, RZ, RZ, 0x70 ;  /* 0x00000070ff087424 */ /* 0x000fe200078e00ff */
[----:B------:R2:W3:Y:S01]  /*5a90*/  LDC.64 R14, c[0x4][R2] ;  /* 0x01000000020e7b82 */ /* 0x0004e20000000a00 */
[----:B------:R-:W4:Y:S01]  /*5aa0*/  LDCU.64 UR6, c[0x4][0x88] ;  /* 0x01001100ff0677ac */ /* 0x000f220008000a00 */
[----:B------:R-:W-:Y:S01]  /*5ab0*/  IMAD.MOV.U32 R13, RZ, RZ, RZ ;  /* 0x000000ffff0d7224 */ /* 0x000fe200078e00ff */
[----:B------:R-:W2:Y:S01]  /*5ac0*/  LDCU.64 UR4, c[0x4][0x8] ;  /* 0x01000100ff0477ac */ /* 0x000ea20008000a00 */
[----:B-1----:R-:W-:Y:S01]  /*5ad0*/  MOV R5, UR9 ;  /* 0x0000000900057c02 */ /* 0x002fe20008000f00 */
[----:B------:R-:W-:Y:S01]  /*5ae0*/  IMAD.U32 R4, RZ, RZ, UR8 ;  /* 0x00000008ff047e24 */ /* 0x000fe2000f8e00ff */
[----:B----4-:R-:W-:Y:S01]  /*5af0*/  MOV R7, UR7 ;  /* 0x0000000700077c02 */ /* 0x010fe20008000f00 */
[----:B------:R-:W-:Y:S01]  /*5b00*/  IMAD.U32 R6, RZ, RZ, UR6 ;  /* 0x00000006ff067e24 */ /* 0x000fe2000f8e00ff */
[----:B--2---:R-:W-:Y:S01]  /*5b10*/  MOV R11, UR5 ;  /* 0x00000005000b7c02 */ /* 0x004fe20008000f00 */
[----:B------:R-:W-:Y:S02]  /*5b20*/  IMAD.U32 R10, RZ, RZ, UR4 ;  /* 0x00000004ff0a7e24 */ /* 0x000fe4000f8e00ff */
[----:B------:R-:W-:Y:S07]  /*5b30*/  LEPC R20, `(.L_x_88) ;  /* 0x000000001014794e */ /* 0x000fee0000000000 */
[----:B---3-5:R-:W-:Y:S05]  /*5b40*/  CALL.ABS.NOINC R14 ;  /* 0x000000000e007343 */ /* 0x028fea0003c00000 */
.L_x_88:
[----:B------:R-:W1:Y:S01]  /*5b50*/  LDCU.64 UR8, c[0x4][0x80] ;  /* 0x01001000ff0877ac */ /* 0x000e620008000a00 */
[----:B------:R-:W2:Y:S01]  /*5b60*/  LDC.64 R2, c[0x4][R2] ;  /* 0x0100000002027b82 */ /* 0x000ea20000000a00 */
[----:B------:R-:W-:Y:S02]  /*5b70*/  HFMA2 R12, -RZ, RZ, 0, 5.9604644775390625e-08 ;  /* 0x00000001ff0c7431 */ /* 0x000fe400000001ff */
[----:B------:R-:W-:Y:S02]  /*5b80*/  IMAD.MOV.U32 R8, RZ, RZ, 0x70 ;  /* 0x00000070ff087424 */ /* 0x000fe400078e00ff */
[----:B------:R-:W-:Y:S01]  /*5b90*/  IMAD.MOV.U32 R13, RZ, RZ, RZ ;  /* 0x000000ffff0d7224 */ /* 0x000fe200078e00ff */
[----:B------:R-:W3:Y:S01]  /*5ba0*/  LDCU.64 UR6, c[0x4][0x88] ;  /* 0x01001100ff0677ac */ /* 0x000ee20008000a00 */
[----:B------:R-:W4:Y:S01]  /*5bb0*/  LDCU.64 UR4, c[0x4][0x8] ;  /* 0x01000100ff0477ac */ /* 0x000f220008000a00 */
[----:B-1----:R-:W-:Y:S02]  /*5bc0*/  MOV R4, UR8 ;  /* 0x0000000800047c02 */ /* 0x002fe40008000f00 */
[----:B------:R-:W-:Y:S02]  /*5bd0*/  MOV R5, UR9 ;  /* 0x0000000900057c02 */ /* 0x000fe40008000f00 */
[----:B---3--:R-:W-:Y:S01]  /*5be0*/  MOV R7, UR7 ;  /* 0x0000000700077c02 */ /* 0x008fe20008000f00 */
[----:B------:R-:W-:Y:S01]  /*5bf0*/  IMAD.U32 R6, RZ, RZ, UR6 ;  /* 0x00000006ff067e24 */ /* 0x000fe2000f8e00ff */
[----:B----4-:R-:W-:Y:S01]  /*5c00*/  MOV R11, UR5 ;  /* 0x00000005000b7c02 */ /* 0x010fe20008000f00 */
[----:B------:R-:W-:Y:S02]  /*5c10*/  IMAD.U32 R10, RZ, RZ, UR4 ;  /* 0x00000004ff0a7e24 */ /* 0x000fe4000f8e00ff */
[----:B------:R-:W-:Y:S07]  /*5c20*/  LEPC R20, `(.L_x_87) ;  /* 0x000000001014794e */ /* 0x000fee0000000000 */
[----:B--2---:R-:W-:Y:S05]  /*5c30*/  CALL.ABS.NOINC R2 ;  /* 0x0000000002007343 */ /* 0x004fea0003c00000 */
.L_x_87:
[----:B------:R-:W-:Y:S01]  /*5c40*/  ISETP.NE.U32.AND P3, PT, R82, RZ, PT ;  /* 0x000000ff5200720c */ /* 0x000fe20003f65070 */
[----:B------:R-:W-:Y:S01]  /*5c50*/  UISETP.NE.U32.AND UP0, UPT, UR46, URZ, UPT ;  /* 0x000000ff2e00728c */ /* 0x000fe2000bf05070 */
[----:B------:R-:W-:Y:S02]  /*5c60*/  ISETP.NE.AND P6, PT, R101, RZ, PT ;  /* 0x000000ff6500720c */ /* 0x000fe40003fc5270 */
[----:B------:R-:W-:Y:S01]  /*5c70*/  ISETP.NE.AND.EX P3, PT, R83, RZ, PT, P3 ;  /* 0x000000ff5300720c */ /* 0x000fe20003f65330 */
[----:B------:R-:W-:Y:S01]  /*5c80*/  UISETP.NE.AND.EX UP0, UPT, UR47, URZ, UPT, UP0 ;  /* 0x000000ff2f00728c */ /* 0x000fe2000bf05300 */
[----:B------:R-:W-:Y:S02]  /*5c90*/  ISETP.NE.U32.AND P1, PT, RZ, UR36, PT ;  /* 0x00000024ff007c0c */ /* 0x000fe4000bf25070 */
[----:B------:R-:W-:Y:S02]  /*5ca0*/  PLOP3.LUT P0, PT, PT, PT, PT, 0x8, 0x80 ;  /* 0x000000000080781c */ /* 0x000fe40003f0e170 */
[----:B------:R-:W-:Y:S05]  /*5cb0*/  ISETP.NE.AND.EX P1, PT, RZ, UR37, PT, P1 ;  /* 0x00000025ff007c0c */ /* 0x000fea000bf25310 */
[----:B------:R-:W-:Y:S02]  /*5cc0*/  @P6 PLOP3.LUT P0, PT, P3, PT, PT, 0x80, 0x8 ;  /* 0x000000000008681c */ /* 0x000fe40001f0f070 */
[----:B------:R-:W-:Y:S11]  /*5cd0*/  @!P3 BRA `(.L_x_89) ;  /* 0x00000000002cb947 */ /* 0x000ff60003800000 */
[----:B------:R-:W-:Y:S01]  /*5ce0*/  ISETP.NE.U32.AND P2, PT, R80, RZ, PT ;  /* 0x000000ff5000720c */ /* 0x000fe20003f45070 */
[----:B------:R-:W-:Y:S03]  /*5cf0*/  IMAD.MOV.U32 R92, RZ, RZ, 0x1 ;  /* 0x00000001ff5c7424 */ /* 0x000fe600078e00ff */
[----:B------:R-:W-:Y:S11]  /*5d00*/  ISETP.NE.AND.EX P2, PT, R81, RZ, PT, P2 ;  /* 0x000000ff5100720c */ /* 0x000ff60003f45320 */
[----:B------:R-:W-:Y:S02]  /*5d10*/  @!UPT UIADD3 URZ, UPT, UPT, URZ, URZ, URZ ;  /* 0x000000fffffff290 */ /* 0x000fe4000fffe0ff */
[----:B------:R-:W1:Y:S01]  /*5d20*/  @P2 LDC.64 R2, c[0x0][0x888] ;  /* 0x00022200ff022b82 */ /* 0x000e620000000a00 */
[----:B------:R-:W-:Y:S04]  /*5d30*/  @P2 IMAD R0, R17, R82, RZ ;  /* 0x0000005211002224 */ /* 0x000fe800078e02ff */
[----:B-1----:R-:W-:Y:S04]  /*5d40*/  @P2 IMAD.WIDE R2, R0, 0x4, R2 ;  /* 0x0000000400022825 */ /* 0x002fe800078e0202 */
[----:B------:R-:W-:Y:S01]  /*5d50*/  HFMA2 R0, -RZ, RZ, 0, 5.9604644775390625e-08 ;  /* 0x00000001ff007431 */ /* 0x000fe200000001ff */
[----:B-----5:R1:W5:Y:S04]  /*5d60*/  @P2 LDG.E R49, desc[UR50][R2.64] ;  /* 0x0000003202312981 */ /* 0x020368000c1e1900 */
[----:B------:R-:W-:Y:S01]  /*5d70*/  @!P2 PRMT R92, R0, 0x7610, R92 ;  /* 0x00007610005ca816 */ /* 0x000fe2000000005c */
[----:B-1----:R-:W2:Y:S06]  /*5d80*/  @!P2 LDC R49, c[0x0][0x880] ;  /* 0x00022000ff31ab82 */ /* 0x002eac0000000800 */
.L_x_89:
[----:B------:R-:W-:Y:S05]  /*5d90*/  BRA.U !UP0, `(.L_x_90) ;  /* 0x0000000108207547 */ /* 0x000fea000b800000 */
[----:B------:R-:W-:Y:S04]  /*5da0*/  ISETP.NE.U32.AND P2, PT, RZ, UR38, PT ;  /* 0x00000026ff007c0c */ /* 0x000fe8000bf45070 */
[----:B------:R-:W-:Y:S11]  /*5db0*/  ISETP.NE.AND.EX P2, PT, RZ, UR39, PT, P2 ;  /* 0x00000027ff007c0c */ /* 0x000ff6000bf45320 */
[----:B------:R-:W-:Y:S02]  /*5dc0*/  @!UPT UIADD3 URZ, UPT, UPT, URZ, URZ, URZ ;  /* 0x000000fffffff290 */ /* 0x000fe4000fffe0ff */
[----:B------:R-:W1:Y:S01]  /*5dd0*/  @P2 LDC.64 R2, c[0x0][0x8a8] ;  /* 0x00022a00ff022b82 */ /* 0x000e620000000a00 */
[----:B------:R-:W-:Y:S04]  /*5de0*/  @P2 IMAD R0, R17, UR46, RZ ;  /* 0x0000002e11002c24 */ /* 0x000fe8000f8e02ff */
[----:B-1----:R-:W-:Y:S05]  /*5df0*/  @P2 IMAD.WIDE R2, R0, 0x4, R2 ;  /* 0x0000000400022825 */ /* 0x002fea00078e0202 */
[----:B-----5:R1:W5:Y:S02]  /*5e00*/  @P2 LDG.E R47, desc[UR50][R2.64] ;  /* 0x00000032022f2981 */ /* 0x020364000c1e1900 */
[----:B-1----:R-:W3:Y:S02]  /*5e10*/  @!P2 LDC R47, c[0x0][0x8a0] ;  /* 0x00022800ff2fab82 */ /* 0x002ee40000000800 */
.L_x_90:
[----:B--2--5:R-:W-:Y:S01]  /*5e20*/  FSETP.NEU.AND P2, PT, R49, RZ, PT ;  /* 0x000000ff3100720b */ /* 0x024fe20003f4d000 */
[----:B------:R-:W-:Y:S01]  /*5e30*/  IMAD.SHL.U32 R110, R18, 0x80, RZ ;  /* 0x00000080126e7824 */ /* 0x000fe200078e00ff */
[----:B------:R-:W-:Y:S01]  /*5e40*/  SEL R4, RZ, 0xffffffff, P1 ;  /* 0xffffffffff047807 */ /* 0x000fe20000800000 */
[----:B------:R-:W-:Y:S01]  /*5e50*/  IMAD.SHL.U32 R75, R64, 0x2000, RZ ;  /* 0x00002000404b7824 */ /* 0x000fe200078e00ff */
[----:B------:R-:W-:Y:S01]  /*5e60*/  @P6 LOP3.LUT P1, RZ, R92, 0xff, RZ, 0xc0, !PT ;  /* 0x000000ff5cff6812 */ /* 0x000fe2000782c0ff */
[----:B------:R-:W-:Y:S01]  /*5e70*/  IMAD.HI.U32 R108, R110, R89, RZ ;  /* 0x000000596e6c7227 */ /* 0x000fe200078e00ff */
[----:B------:R-:W-:Y:S01]  /*5e80*/  @P6 SEL R0, RZ, 0xffffffff, P2 ;  /* 0xffffffffff006807 */ /* 0x000fe20001000000 */
[----:B------:R-:W-:Y:S01]  /*5e90*/  BSSY B1, `(.L_x_91) ;  /* 0x000004a000017945 */ /* 0x000fe20003800000 */
[----:B------:R-:W-:Y:S01]  /*5ea0*/  LOP3.LUT R66, R98, 0x1, RZ, 0x3c, !PT ;  /* 0x0000000162427812 */ /* 0x000fe200078e3cff */
[----:B------:R-:W-:Y:S01]  /*5eb0*/  IMAD.SHL.U32 R114, R103, 0x10, RZ ;  /* 0x0000001067727824 */ /* 0x000fe200078e00ff */
[----:B------:R-:W-:Y:S01]  /*5ec0*/  @P0 SEL R0, R4, R0, !P1 ;  /* 0x0000000004000207 */ /* 0x000fe20004800000 */
[----:B------:R-:W-:Y:S01]  /*5ed0*/  IMAD.IADD R74, R106, 0x1, R75 ;  /* 0x000000016a4a7824 */ /* 0x000fe200078e024b */
[----:B------:R-:W-:Y:S01]  /*5ee0*/  ISETP.NE.AND P0, PT, R88, 0x1, PT ;  /* 0x000000015800780c */ /* 0x000fe20003f05270 */
[----:B------:R-:W-:Y:S01]  /*5ef0*/  IMAD.SHL.U32 R113, R102, 0x10, RZ ;  /* 0x0000001066717824 */ /* 0x000fe200078e00ff */
[----:B------:R-:W-:Y:S01]  /*5f00*/  @P6 LOP3.LUT R0, R0, 0x1, RZ, 0xc0, !PT ;  /* 0x0000000100006812 */ /* 0x000fe200078ec0ff */
[----:B------:R-:W-:Y:S01]  /*5f10*/  IMAD.IADD R73, R74, 0x1, R114 ;  /* 0x000000014a497824 */ /* 0x000fe200078e0272 */
[----:B------:R-:W-:Y:S01]  /*5f20*/  SHF.R.U32.HI R108, RZ, R86, R108 ;  /* 0x00000056ff6c7219 */ /* 0x000fe2000001166c */
[----:B------:R-:W-:Y:S01]  /*5f30*/  IMAD.MOV.U32 R116, RZ, RZ, 0x1 ;  /* 0x00000001ff747424 */ /* 0x000fe200078e00ff */
[----:B------:R-:W-:Y:S01]  /*5f40*/  ISETP.NE.U32.OR P4, PT, R0, 0x1, !P6 ;  /* 0x000000010000780c */ /* 0x000fe20007785470 */
[----:B------:R-:W-:Y:S01]  /*5f50*/  IMAD.IADD R48, R46, 0x1, R16 ;  /* 0x000000012e307824 */ /* 0x000fe200078e0210 */
[----:B------:R-:W-:Y:S01]  /*5f60*/  LEA R0, R64, UR52, 0x3 ;  /* 0x0000003440007c11 */ /* 0x000fe2000f8e18ff */
[----:B------:R-:W-:Y:S01]  /*5f70*/  IMAD.MOV.U32 R115, RZ, RZ, R64 ;  /* 0x000000ffff737224 */ /* 0x000fe200078e0040 */
[----:B------:R-:W-:Y:S02]  /*5f80*/  SEL R108, R110, R108, !P0 ;  /* 0x0000006c6e6c7207 */ /* 0x000fe40004000000 */
[----:B------:R-:W-:Y:S02]  /*5f90*/  CS2R R78, SRZ ;  /* 0x00000000004e7805 */ /* 0x000fe4000001ff00 */
[----:B------:R-:W-:Y:S02]  /*5fa0*/  ISETP.NE.AND P0, PT, R87, 0x1, PT ;  /* 0x000000015700780c */ /* 0x000fe40003f05270 */
[----:B------:R-:W-:Y:S02]  /*5fb0*/  CS2R R76, SRZ ;  /* 0x00000000004c7805 */ /* 0x000fe4000001ff00 */
[----:B------:R-:W-:Y:S01]  /*5fc0*/  LEA R65, R45, UR52, 0x3 ;  /* 0x000000342d417c11 */ /* 0x000fe2000f8e18ff */
[----:B------:R-:W-:Y:S01]  /*5fd0*/  IMAD.HI.U32 R109, R108, UR48, RZ ;  /* 0x000000306c6d7c27 */ /* 0x000fe2000f8e00ff */
[----:B------:R-:W-:Y:S02]  /*5fe0*/  SEL R3, RZ, 0xffffffff, P2 ;  /* 0xffffffffff037807 */ /* 0x000fe40001000000 */
[----:B------:R-:W-:Y:S01]  /*5ff0*/  LOP3.LUT P2, R111, R92, 0xff, RZ, 0xc0, !PT ;  /* 0x000000ff5c6f7812 */ /* 0x000fe2000784c0ff */
[----:B------:R-:W-:Y:S01]  /*6000*/  IMAD.MOV R5, RZ, RZ, -R108 ;  /* 0x000000ffff057224 */ /* 0x000fe200078e0a6c */
[----:B------:R-:W-:Y:S02]  /*6010*/  @P4 SHF.L.U32 R2, R66, 0x1f, RZ ;  /* 0x0000001f42024819 */ /* 0x000fe400000006ff */
[----:B------:R-:W-:Y:S02]  /*6020*/  CS2R R70, SRZ ;  /* 0x0000000000467805 */ /* 0x000fe4000001ff00 */
[----:B------:R-:W-:Y:S01]  /*6030*/  SHF.R.U32.HI R109, RZ, UR49, R109 ;  /* 0x00000031ff6d7c19 */ /* 0x000fe2000801166d */
[----:B------:R-:W-:Y:S01]  /*6040*/  IMAD R110, R88, R5, R110 ;  /* 0x00000005586e7224 */ /* 0x000fe200078e026e */
[----:B------:R1:W2:Y:S01]  /*6050*/  @P4 SYNCS.PHASECHK.TRANS64.TRYWAIT P1, [R0+URZ+0x100], R2 ;  /* 0x00010002000045a7 */ /* 0x0002a200080211ff */
[----:B------:R-:W-:Y:S02]  /*6060*/  @P3 SEL R3, R4, R3, !P2 ;  /* 0x0000000304033207 */ /* 0x000fe40005000000 */
[----:B------:R-:W-:Y:S02]  /*6070*/  CS2R R68, SRZ ;  /* 0x0000000000447805 */ /* 0x000fe4000001ff00 */
[----:B------:R-:W-:Y:S02]  /*6080*/  SEL R109, R108, R109, !P0 ;  /* 0x0000006d6c6d7207 */ /* 0x000fe40004000000 */
[----:B------:R-:W-:Y:S02]  /*6090*/  CS2R R62, SRZ ;  /* 0x00000000003e7805 */ /* 0x000fe4000001ff00 */
[----:B------:R-:W-:Y:S02]  /*60a0*/  LOP3.LUT R3, R3, 0x1, RZ, 0xc0, !PT ;  /* 0x0000000103037812 */ /* 0x000fe400078ec0ff */
[----:B------:R-:W-:Y:S02]  /*60b0*/  CS2R R60, SRZ ;  /* 0x00000000003c7805 */ /* 0x000fe4000001ff00 */
[----:B------:R-:W-:Y:S01]  /*60c0*/  P2R R112, PR, RZ, 0x10 ;  /* 0x00000010ff707803 */ /* 0x000fe20000000000 */
[----:B------:R-:W-:Y:S01]  /*60d0*/  IMAD.MOV R4, RZ, RZ, -R109 ;  /* 0x000000ffff047224 */ /* 0x000fe200078e0a6d */
[----:B------:R-:W-:Y:S02]  /*60e0*/  ISETP.NE.U32.AND P2, PT, R3, 0x1, PT ;  /* 0x000000010300780c */ /* 0x000fe40003f45070 */
[----:B------:R-:W-:Y:S02]  /*60f0*/  CS2R R58, SRZ ;  /* 0x00000000003a7805 */ /* 0x000fe4000001ff00 */
[----:B------:R-:W-:Y:S01]  /*6100*/  CS2R R56, SRZ ;  /* 0x0000000000387805 */ /* 0x000fe2000001ff00 */
[----:B------:R-:W-:Y:S01]  /*6110*/  IMAD R108, R87, R4, R108 ;  /* 0x00000004576c7224 */ /* 0x000fe200078e026c */
[----:B------:R-:W-:Y:S01]  /*6120*/  P2R R117, PR, RZ, 0x4 ;  /* 0x00000004ff757803 */ /* 0x000fe20000000000 */
[----:B------:R-:W-:Y:S02]  /*6130*/  IMAD.IADD R72, R74, 0x1, R113 ;  /* 0x000000014a487824 */ /* 0x000fe400078e0271 */
[----:B------:R-:W-:Y:S01]  /*6140*/  IMAD.IADD R67, R105, 0x1, R73 ;  /* 0x0000000169437824 */ /* 0x000fe200078e0249 */
[----:B-1----:R-:W-:Y:S04]  /*6150*/  SHF.L.U32 R2, R97, 0x1f, RZ ;  /* 0x0000001f61027819 */ /* 0x002fe800000006ff */
[----:B------:R1:W4:Y:S01]  /*6160*/  SYNCS.PHASECHK.TRANS64.TRYWAIT P0, [R65+URZ+0x150], R2 ;  /* 0x00015002410075a7 */ /* 0x00032200080011ff */
[----:B--2---:R-:W-:Y:S01]  /*6170*/  @P4 SEL R116, RZ, 0x1, !P1 ;  /* 0x00000001ff744807 */ /* 0x004fe20004800000 */
[----:B-1----:R-:W-:Y:S06]  /*6180*/  @!P4 BRA `(.L_x_92) ;  /* 0x000000000068c947 */ /* 0x002fec0003800000 */
[----:B------:R-:W-:Y:S01]  /*6190*/  ISETP.NE.AND P1, PT, R116, RZ, PT ;  /* 0x000000ff7400720c */ /* 0x000fe20003f25270 */
[----:B------:R-:W-:Y:S01]  /*61a0*/  BSSY B0, `(.L_x_93) ;  /* 0x000000d000007945 */ /* 0x000fe20003800000 */
[----:B------:R-:W-:Y:S02]  /*61b0*/  CS2R R58, SRZ ;  /* 0x00000000003a7805 */ /* 0x000fe4000001ff00 */
[----:B------:R-:W-:Y:S02]  /*61c0*/  CS2R R56, SRZ ;  /* 0x0000000000387805 */ /* 0x000fe4000001ff00 */
[----:B------:R-:W-:Y:S02]  /*61d0*/  CS2R R62, SRZ ;  /* 0x00000000003e7805 */ /* 0x000fe4000001ff00 */
[----:B------:R-:W-:Y:S02]  /*61e0*/  CS2R R60, SRZ ;  /* 0x00000000003c7805 */ /* 0x000fe4000001ff00 */
[----:B------:R-:W-:Y:S02]  /*61f0*/  CS2R R70, SRZ ;  /* 0x0000000000467805 */ /* 0x000fe4000001ff00 */
[----:B------:R-:W-:Y:S02]  /*6200*/  CS2R R68, SRZ ;  /* 0x0000000000447805 */ /* 0x000fe4000001ff00 */
[----:B------:R-:W-:Y:S02]  /*6210*/  CS2R R78, SRZ ;  /* 0x00000000004e7805 */ /* 0x000fe4000001ff00 */
[----:B------:R-:W-:Y:S01]  /*6220*/  CS2R R76, SRZ ;  /* 0x00000000004c7805 */ /* 0x000fe2000001ff00 */
[----:B------:R-:W-:Y:S06]  /*6230*/  @P1 BRA `(.L_x_94) ;  /* 0x00000000000c1947 */ /* 0x000fec0003800000 */
[----:B------:R-:W-:Y:S04]  /*6240*/  SHF.L.U32 R3, R66, 0x1f, RZ ;  /* 0x0000001f42037819 */ /* 0x000fe800000006ff */
[----:B------:R-:W1:Y:S02]  /*6250*/  SYNCS.PHASECHK.TRANS64.TRYWAIT P1, [R0+URZ+0x100], R3 ;  /* 0x00010003000075a7 */ /* 0x000e6400080211ff */
[----:B-1----:R-:W-:Y:S05]  /*6260*/  @!P1 BRA `(.L_x_95) ;  /* 0x0000002800249947 */ /* 0x002fea0003800000 */
.L_x_94:
[----:B------:R-:W-:Y:S05]  /*6270*/  BSYNC B0 ;  /* 0x0000000000007941 */ /* 0x000fea0003800000 */
.L_x_93:
[----:B------:R-:W-:Y:S01]  /*6280*/  ISETP.NE.AND P1, PT, R117, RZ, PT ;  /* 0x000000ff7500720c */ /* 0x000fe20003f25270 */
[----:B------:R-:W-:Y:S11]  /*6290*/  VIADD R115, R64, 0x1 ;  /* 0x0000000140737836 */ /* 0x000ff60000000000 */
[----:B------:R-:W-:Y:S01]  /*62a0*/  @!UPT UIADD3 URZ, UPT, UPT, URZ, URZ, URZ ;  /* 0x000000fffffff290 */ /* 0x000fe2000fffe0ff */
[----:B------:R2:W2:Y:S04]  /*62b0*/  @P1 LDS.128 R56, [R74] ;  /* 0x000000004a381984 */ /* 0x0004a80000000c00 */
[----:B------:R2:W2:Y:S04]  /*62c0*/  @P1 LDS.128 R60, [R73+0x10] ;  /* 0x00001000493c1984 */ /* 0x0004a80000000c00 */
[----:B------:R2:W2:Y:S04]  /*62d0*/  @P1 LDS.128 R68, [R72+0x20] ;  /* 0x0000200048441984 */ /* 0x0004a80000000c00 */
[----:B------:R2:W2:Y:S01]  /*62e0*/  @P1 LDS.128 R76, [R67+0x10] ;  /* 0x00001000434c1984 */ /* 0x0004a20000000c00 */
[C---:B------:R-:W-:Y:S04]  /*62f0*/  ISETP.NE.AND P1, PT, R115.reuse, 0x3, PT ;  /* 0x000000037300780c */ /* 0x040fe80003f25270 */
[----:B-1----:R-:W-:Y:S02]  /*6300*/  SEL R0, RZ, 0x1, P1 ;  /* 0x00000001ff007807 */ /* 0x002fe40000800000 */
[----:B------:R-:W-:Y:S02]  /*6310*/  SEL R115, R115, RZ, P1 ;  /* 0x000000ff73737207 */ /* 0x000fe40000800000 */
[----:B------:R-:W-:Y:S02]  /*6320*/  LOP3.LUT R66, R66, R0, RZ, 0x3c, !PT ;  /* 0x0000000042427212 */ /* 0x000fe400078e3cff */
.L_x_92:
[----:B------:R-:W-:Y:S05]  /*6330*/  BSYNC B1 ;  /* 0x0000000000017941 */ /* 0x000fea0003800000 */
.L_x_91:
[----:B------:R-:W-:Y:S04]  /*6340*/  SHF.R.U32.HI R0, RZ, 0x15, R48 ;  /* 0x00000015ff007819 */ /* 0x000fe80000011630 */
[----:B------:R-:W-:Y:S01]  /*6350*/  LOP3.LUT P1, RZ, R0, 0x3, R100, 0x48, !PT ;  /* 0x0000000300ff7812 */ /* 0x000fe20007824864 */
[----:B------:R-:W-:Y:S01]  /*6360*/  @!UPT UIADD3 URZ, UPT, UPT, URZ, URZ, URZ ;  /* 0x000000fffffff290 */ /* 0x000fe2000fffe0ff */
[----:B----4-:R-:W-:Y:S11]  /*6370*/  @P0 BRA `(.L_x_96) ;  /* 0x0000000000080947 */ /* 0x010ff60003800000 */
[----:B------:R-:W1:Y:S02]  /*6380*/  SYNCS.PHASECHK.TRANS64.TRYWAIT P0, [R65+URZ+0x150], R2 ;  /* 0x00015002410075a7 */ /* 0x000e6400080011ff */
[----:B-1----:R-:W-:Y:S05]  /*6390*/  @!P0 BRA `(.L_x_97) ;  /* 0x0000002400ec8947 */ /* 0x002fea0003800000 */
.L_x_96:
[----:B------:R-:W-:Y:S05]  /*63a0*/  @!P1 BRA `(.L_x_98) ;  /* 0x0000000000409947 */ /* 0x000fea0003800000 */
[----:B------:R-:W4:Y:S01]  /*63b0*/  LDCU.64 UR8, c[0x4][0x70] ;  /* 0x01000e00ff0877ac */ /* 0x000f220008000a00 */
[----:B------:R-:W-:Y:S01]  /*63c0*/  MOV R3, 0x0 ;  /* 0x0000000000037802 */ /* 0x000fe20000000f00 */
[----:B------:R-:W-:Y:S02]  /*63d0*/  HFMA2 R12, -RZ, RZ, 0, 5.9604644775390625e-08 ;  /* 0x00000001ff0c7431 */ /* 0x000fe400000001ff */
[----:B------:R-:W-:Y:S02]  /*63e0*/  IMAD.MOV.U32 R8, RZ, RZ, 0x192 ;  /* 0x00000192ff087424 */ /* 0x000fe400078e00ff */
[----:B------:R-:W-:Y:S01]  /*63f0*/  IMAD.MOV.U32 R13, RZ, RZ, RZ ;  /* 0x000000ffff0d7224 */ /* 0x000fe200078e00ff */
[----:B------:R-:W5:Y:S01]  /*6400*/  LDCU.64 UR6, c[0x4][0x78] ;  /* 0x01000f00ff0677ac */ /* 0x000f620008000a00 */
[----:B-1----:R-:W1:Y:S01]  /*6410*/  LDC.64 R2, c[0x4][R3] ;  /* 0x0100000003027b82 */ /* 0x002e620000000a00 */
[----:B------:R-:W3:Y:S01]  /*6420*/  LDCU.64 UR4, c[0x4][0x10] ;  /* 0x01000200ff0477ac */ /* 0x000ee20008000a00 */
[----:B----4-:R-:W-:Y:S01]  /*6430*/  MOV R5, UR9 ;  /* 0x0000000900057c02 */ /* 0x010fe20008000f00 */
[----:B------:R-:W-:Y:S01]  /*6440*/  IMAD.U32 R4, RZ, RZ, UR8 ;  /* 0x00000008ff047e24 */ /* 0x000fe2000f8e00ff */
[----:B-----5:R-:W-:Y:S01]  /*6450*/  MOV R7, UR7 ;  /* 0x0000000700077c02 */ /* 0x020fe20008000f00 */
[----:B------:R-:W-:Y:S01]  /*6460*/  IMAD.U32 R6, RZ, RZ, UR6 ;  /* 0x00000006ff067e24 */ /* 0x000fe2000f8e00ff */
[----:B---3--:R-:W-:Y:S01]  /*6470*/  MOV R11, UR5 ;  /* 0x00000005000b7c02 */ /* 0x008fe20008000f00 */
[----:B------:R-:W-:Y:S02]  /*6480*/  IMAD.U32 R10, RZ, RZ, UR4 ;  /* 0x00000004ff0a7e24 */ /* 0x000fe4000f8e00ff */
[----:B------:R-:W-:Y:S07]  /*6490*/  LEPC R20, `(.L_x_98) ;  /* 0x000000001014794e */ /* 0x000fee0000000000 */
[----:B-12---:R-:W-:Y:S05]  /*64a0*/  CALL.ABS.NOINC R2 ;  /* 0x0000000002007343 */ /* 0x006fea0003c00000 */
.L_x_98:
[----:B------:R-:W-:Y:S05]  /*64b0*/  WARPSYNC.ALL ;  /* 0x0000000000007948 */ /* 0x000fea0003800000 */
[----:B------:R-:W-:Y:S01]  /*64c0*/  R2UR UR4, R48 ;  /* 0x00000000300472ca */ /* 0x000fe200000e0000 */
[--C-:B--2---:R-:W-:Y:S01]  /*64d0*/  HADD2.F32 R50, -RZ, R56.reuse.H0_H0 ;  /* 0x20000038ff327230 */ /* 0x104fe20000004100 */
[----:B------:R-:W-:Y:S01]  /*64e0*/  ISETP.NE.AND P0, PT, R99, RZ, PT ;  /* 0x000000ff6300720c */ /* 0x000fe20003f05270 */
[----:B------:R-:W-:Y:S01]  /*64f0*/  HADD2.F32 R51, -RZ, R56.H1_H1 ;  /* 0x30000038ff337230 */ /* 0x000fe20000004100 */
[----:B------:R-:W-:Y:S01]  /*6500*/  BSSY.RECONVERGENT B0, `(.L_x_99) ;  /* 0x0000086000007945 */ /* 0x000fe20003800200 */
[--C-:B------:R-:W-:Y:S08]  /*6510*/  HADD2.F32 R52, -RZ, R57.reuse.H0_H0 ;  /* 0x20000039ff347230 */ /* 0x100ff00000004100 */
[----:B------:R-:W3:Y:S02]  /*6520*/  LDTM.x32 R4, tmem[UR4] ;  /* 0x00000004000479ee */ /* 0x000ee400082c0000 */
[C---:B---3--:R-:W-:Y:S01]  /*6530*/  FMUL R0, R47.reuse, R4 ;  /* 0x000000042f007220 */ /* 0x048fe20000400000 */
[C---:B-1----:R-:W-:Y:S01]  /*6540*/  FMUL R2, R47.reuse, R5 ;  /* 0x000000052f027220 */ /* 0x042fe20000400000 */
[C---:B------:R-:W-:Y:S01]  /*6550*/  FMUL R4, R47.reuse, R8 ;  /* 0x000000082f047220 */ /* 0x040fe20000400000 */
[----:B------:R-:W-:Y:S01]  /*6560*/  FMUL R3, R47, R6 ;  /* 0x000000062f037220 */ /* 0x000fe20000400000 */
[C---:B------:R-:W-:Y:S01]  /*6570*/  FFMA R0, R49.reuse, R50, R0 ;  /* 0x0000003231007223 */ /* 0x040fe20000000000 */
[----:B------:R-:W-:Y:S01]  /*6580*/  FFMA R2, R49, R51, R2 ;  /* 0x0000003331027223 */ /* 0x000fe20000000002 */
[C---:B------:R-:W-:Y:S01]  /*6590*/  FMUL R5, R47.reuse, R9 ;  /* 0x000000092f057220 */ /* 0x040fe20000400000 */
        /* <DEDUP_REMOVED lines=16> */
[----:B------:R-:W-:Y:S02]  /*66a0*/  HADD2.F32 R32, -RZ, R57.H1_H1 ;  /* 0x30000039ff207230 */ /* 0x000fe40000004100 */
[C---:B------:R-:W-:Y:S01]  /*66b0*/  FMUL R26, R47.reuse, R30 ;  /* 0x0000001e2f1a7220 */ /* 0x040fe20000400000 */
[----:B------:R-:W-:Y:S01]  /*66c0*/  FMUL R29, R47, R33 ;  /* 0x000000212f1d7220 */ /* 0x000fe20000400000 */
[--C-:B------:R-:W-:Y:S02]  /*66d0*/  HADD2.F32 R33, -RZ, R58.reuse.H0_H0 ;  /* 0x2000003aff217230 */ /* 0x100fe40000004100 */
[----:B------:R-:W-:Y:S01]  /*66e0*/  FFMA R3, R49, R52, R3 ;  /* 0x0000003431037223 */ /* 0x000fe20000000003 */
[C---:B------:R-:W-:Y:S01]  /*66f0*/  FMUL R7, R47.reuse, R7 ;  /* 0x000000072f077220 */ /* 0x040fe20000400000 */
[----:B------:R-:W-:Y:S01]  /*6700*/  FMUL R30, R47, R34 ;  /* 0x000000222f1e7220 */ /* 0x000fe20000400000 */
[----:B------:R-:W-:Y:S01]  /*6710*/  HADD2.F32 R34, -RZ, R58.H1_H1 ;  /* 0x3000003aff227230 */ /* 0x000fe20000004100 */
[----:B------:R-:W-:Y:S01]  /*6720*/  F2FP.F16.F32.PACK_AB R52, R2, R0 ;  /* 0x000000000234723e */ /* 0x000fe200000000ff */
[--C-:B------:R-:W-:Y:S02]  /*6730*/  HADD2.F32 R0, -RZ, R59.reuse.H0_H0 ;  /* 0x2000003bff007230 */ /* 0x100fe40000004100 */
[C---:B------:R-:W-:Y:S01]  /*6740*/  FFMA R7, R49.reuse, R32, R7 ;  /* 0x0000002031077223 */ /* 0x040fe20000000007 */
[----:B------:R-:W-:Y:S02]  /*6750*/  HADD2.F32 R2, -RZ, R59.H1_H1 ;  /* 0x3000003bff027230 */ /* 0x000fe40000004100 */
[C---:B------:R-:W-:Y:S01]  /*6760*/  FFMA R4, R49.reuse, R33, R4 ;  /* 0x0000002131047223 */ /* 0x040fe20000000004 */
[C---:B------:R-:W-:Y:S01]  /*6770*/  FFMA R5, R49.reuse, R34, R5 ;  /* 0x0000002231057223 */ /* 0x040fe20000000005 */
[----:B------:R-:W-:Y:S01]  /*6780*/  FFMA R6, R49, R0, R6 ;  /* 0x0000000031067223 */ /* 0x000fe20000000006 */
[--C-:B------:R-:W-:Y:S02]  /*6790*/  HADD2.F32 R0, -RZ, R60.reuse.H0_H0 ;  /* 0x2000003cff007230 */ /* 0x100fe40000004100 */
[----:B------:R-:W-:Y:S01]  /*67a0*/  FMUL R11, R47, R11 ;  /* 0x0000000b2f0b7220 */ /* 0x000fe20000400000 */
[----:B------:R-:W-:Y:S01]  /*67b0*/  F2FP.F16.F32.PACK_AB R53, R7, R3 ;  /* 0x000000030735723e */ /* 0x000fe200000000ff */
[--C-:B------:R-:W-:Y:S02]  /*67c0*/  HADD2.F32 R3, -RZ, R61.reuse.H0_H0 ;  /* 0x2000003dff037230 */ /* 0x100fe40000004100 */
[----:B------:R-:W-:Y:S01]  /*67d0*/  FMUL R15, R47, R15 ;  /* 0x0000000f2f0f7220 */ /* 0x000fe20000400000 */
[C---:B------:R-:W-:Y:S01]  /*67e0*/  FFMA R11, R49.reuse, R2, R11 ;  /* 0x00000002310b7223 */ /* 0x040fe2000000000b */
[----:B------:R-:W-:Y:S02]  /*67f0*/  HADD2.F32 R2, -RZ, R60.H1_H1 ;  /* 0x3000003cff027230 */ /* 0x000fe40000004100 */
[----:B------:R-:W-:Y:S01]  /*6800*/  FFMA R8, R49, R0, R8 ;  /* 0x0000000031087223 */ /* 0x000fe20000000008 */
[----:B------:R-:W-:Y:S02]  /*6810*/  HADD2.F32 R0, -RZ, R61.H1_H1 ;  /* 0x3000003dff007230 */ /* 0x000fe40000004100 */
[C---:B------:R-:W-:Y:S01]  /*6820*/  FMUL R19, R47.reuse, R19 ;  /* 0x000000132f137220 */ /* 0x040fe20000400000 */
[----:B------:R-:W-:Y:S01]  /*6830*/  FMUL R23, R47, R23 ;  /* 0x000000172f177220 */ /* 0x000fe20000400000 */
[C---:B------:R-:W-:Y:S01]  /*6840*/  FFMA R9, R49.reuse, R2, R9 ;  /* 0x0000000231097223 */ /* 0x040fe20000000009 */
[C---:B------:R-:W-:Y:S01]  /*6850*/  FFMA R10, R49.reuse, R3, R10 ;  /* 0x00000003310a7223 */ /* 0x040fe2000000000a */
[----:B------:R-:W-:Y:S01]  /*6860*/  FFMA R15, R49, R0, R15 ;  /* 0x00000000310f7223 */ /* 0x000fe2000000000f */
[--C-:B------:R-:W-:Y:S02]  /*6870*/  HADD2.F32 R2, -RZ, R62.reuse.H0_H0 ;  /* 0x2000003eff027230 */ /* 0x100fe40000004100 */
[----:B------:R-:W-:Y:S01]  /*6880*/  FMUL R27, R47, R27 ;  /* 0x0000001b2f1b7220 */ /* 0x000fe20000400000 */
[----:B------:R-:W-:Y:S01]  /*6890*/  HADD2.F32 R0, -RZ, R62.H1_H1 ;  /* 0x3000003eff007230 */ /* 0x000fe20000004100 */
[----:B------:R-:W-:Y:S01]  /*68a0*/  F2FP.F16.F32.PACK_AB R54, R5, R4 ;  /* 0x000000040536723e */ /* 0x000fe200000000ff */
[--C-:B------:R-:W-:Y:S02]  /*68b0*/  HADD2.F32 R3, -RZ, R63.reuse.H0_H0 ;  /* 0x2000003fff037230 */ /* 0x100fe40000004100 */
[C---:B------:R-:W-:Y:S01]  /*68c0*/  FFMA R12, R49.reuse, R2, R12 ;  /* 0x00000002310c7223 */ /* 0x040fe2000000000c */
[--C-:B------:R-:W-:Y:S02]  /*68d0*/  HADD2.F32 R2, -RZ, R68.reuse.H0_H0 ;  /* 0x20000044ff027230 */ /* 0x100fe40000004100 */
[C---:B------:R-:W-:Y:S01]  /*68e0*/  FFMA R13, R49.reuse, R0, R13 ;  /* 0x00000000310d7223 */ /* 0x040fe2000000000d */
[----:B------:R-:W-:Y:S02]  /*68f0*/  HADD2.F32 R0, -RZ, R63.H1_H1 ;  /* 0x3000003fff007230 */ /* 0x000fe40000004100 */
[----:B------:R-:W-:Y:S01]  /*6900*/  FFMA R14, R49, R3, R14 ;  /* 0x00000003310e7223 */ /* 0x000fe2000000000e */
[----:B------:R-:W-:Y:S01]  /*6910*/  HADD2.F32 R3, -RZ, R68.H1_H1 ;  /* 0x30000044ff037230 */ /* 0x000fe20000004100 */
[----:B------:R-:W-:Y:S01]  /*6920*/  F2FP.F16.F32.PACK_AB R55, R11, R6 ;  /* 0x000000060b37723e */ /* 0x000fe200000000ff */
[----:B------:R-:W-:Y:S01]  /*6930*/  FMUL R31, R47, R31 ;  /* 0x0000001f2f1f7220 */ /* 0x000fe20000400000 */
[C---:B------:R-:W-:Y:S01]  /*6940*/  FFMA R19, R49.reuse, R0, R19 ;  /* 0x0000000031137223 */ /* 0x040fe20000000013 */
[--C-:B------:R-:W-:Y:S02]  /*6950*/  HADD2.F32 R0, -RZ, R69.reuse.H0_H0 ;  /* 0x20000045ff007230 */ /* 0x100fe40000004100 */
[C---:B------:R-:W-:Y:S01]  /*6960*/  FFMA R16, R49.reuse, R2, R16 ;  /* 0x0000000231107223 */ /* 0x040fe20000000010 */
[----:B------:R1:W-:Y:S01]  /*6970*/  STS.128 [R74], R52 ;  /* 0x000000344a007388 */ /* 0x0003e20000000c00 */
[C---:B------:R-:W-:Y:S01]  /*6980*/  FFMA R17, R49.reuse, R3, R17 ;  /* 0x0000000331117223 */ /* 0x040fe20000000011 */
[----:B------:R-:W-:Y:S02]  /*6990*/  HADD2.F32 R2, -RZ, R69.H1_H1 ;  /* 0x30000045ff027230 */ /* 0x000fe40000004100 */
[----:B------:R-:W-:Y:S01]  /*69a0*/  FFMA R18, R49, R0, R18 ;  /* 0x0000000031127223 */ /* 0x000fe20000000012 */
[--C-:B------:R-:W-:Y:S01]  /*69b0*/  HADD2.F32 R0, -RZ, R70.reuse.H0_H0 ;  /* 0x20000046ff007230 */ /* 0x100fe20000004100 */
[----:B------:R-:W-:Y:S01]  /*69c0*/  F2FP.F16.F32.PACK_AB R8, R9, R8 ;  /* 0x000000080908723e */ /* 0x000fe200000000ff */
[--C-:B------:R-:W-:Y:S02]  /*69d0*/  HADD2.F32 R3, -RZ, R71.reuse.H0_H0 ;  /* 0x20000047ff037230 */ /* 0x100fe40000004100 */
[C---:B------:R-:W-:Y:S01]  /*69e0*/  FFMA R23, R49.reuse, R2, R23 ;  /* 0x0000000231177223 */ /* 0x040fe20000000017 */
[----:B------:R-:W-:Y:S02]  /*69f0*/  HADD2.F32 R2, -RZ, R70.H1_H1 ;  /* 0x30000046ff027230 */ /* 0x000fe40000004100 */
[----:B------:R-:W-:Y:S01]  /*6a00*/  FFMA R20, R49, R0, R20 ;  /* 0x0000000031147223 */ /* 0x000fe20000000014 */
[----:B------:R-:W-:Y:S01]  /*6a10*/  HADD2.F32 R0, -RZ, R71.H1_H1 ;  /* 0x30000047ff007230 */ /* 0x000fe20000004100 */
[----:B------:R-:W-:Y:S01]  /*6a20*/  F2FP.F16.F32.PACK_AB R9, R15, R10 ;  /* 0x0000000a0f09723e */ /* 0x000fe200000000ff */
[----:B------:R-:W-:Y:S02]  /*6a30*/  HADD2.F32 R4, -RZ, R79.H0_H0 ;  /* 0x2000004fff047230 */ /* 0x000fe40000004100 */
[C---:B------:R-:W-:Y:S01]  /*6a40*/  FFMA R21, R49.reuse, R2, R21 ;  /* 0x0000000231157223 */ /* 0x040fe20000000015 */
[C---:B------:R-:W-:Y:S01]  /*6a50*/  FFMA R22, R49.reuse, R3, R22 ;  /* 0x0000000331167223 */ /* 0x040fe20000000016 */
[----:B------:R-:W-:Y:S01]  /*6a60*/  FFMA R27, R49, R0, R27 ;  /* 0x00000000311b7223 */ /* 0x000fe2000000001b */
[--C-:B------:R-:W-:Y:S01]  /*6a70*/  HADD2.F32 R2, -RZ, R76.reuse.H0_H0 ;  /* 0x2000004cff027230 */ /* 0x100fe20000004100 */
[----:B------:R-:W-:Y:S01]  /*6a80*/  F2FP.F16.F32.PACK_AB R10, R13, R12 ;  /* 0x0000000c0d0a723e */ /* 0x000fe200000000ff */
[----:B------:R-:W-:Y:S01]  /*6a90*/  HADD2.F32 R0, -RZ, R76.H1_H1 ;  /* 0x3000004cff007230 */ /* 0x000fe20000004100 */
[----:B------:R-:W-:Y:S01]  /*6aa0*/  F2FP.F16.F32.PACK_AB R11, R19, R14 ;  /* 0x0000000e130b723e */ /* 0x000fe200000000ff */
[--C-:B------:R-:W-:Y:S02]  /*6ab0*/  HADD2.F32 R3, -RZ, R77.reuse.H0_H0 ;  /* 0x2000004dff037230 */ /* 0x100fe40000004100 */
[C---:B------:R-:W-:Y:S01]  /*6ac0*/  FFMA R24, R49.reuse, R2, R24 ;  /* 0x0000000231187223 */ /* 0x040fe20000000018 */
[--C-:B------:R-:W-:Y:S02]  /*6ad0*/  HADD2.F32 R2, -RZ, R78.reuse.H0_H0 ;  /* 0x2000004eff027230 */ /* 0x100fe40000004100 */
[C---:B------:R-:W-:Y:S01]  /*6ae0*/  FFMA R25, R49.reuse, R0, R25 ;  /* 0x0000000031197223 */ /* 0x040fe20000000019 */
[----:B------:R1:W-:Y:S01]  /*6af0*/  STS.128 [R73+0x10], R8 ;  /* 0x0000100849007388 */ /* 0x0003e20000000c00 */
[----:B------:R-:W-:Y:S02]  /*6b00*/  HADD2.F32 R0, -RZ, R77.H1_H1 ;  /* 0x3000004dff007230 */ /* 0x000fe40000004100 */
[----:B------:R-:W-:Y:S01]  /*6b10*/  FFMA R26, R49, R3, R26 ;  /* 0x00000003311a7223 */ /* 0x000fe2000000001a */
[----:B------:R-:W-:Y:S01]  /*6b20*/  HADD2.F32 R3, -RZ, R78.H1_H1 ;  /* 0x3000004eff037230 */ /* 0x000fe20000004100 */
[----:B------:R-:W-:Y:S01]  /*6b30*/  F2FP.F16.F32.PACK_AB R16, R17, R16 ;  /* 0x000000101110723e */ /* 0x000fe200000000ff */
[----:B------:R-:W-:Y:S01]  /*6b40*/  HADD2.F32 R5, -RZ, R79.H1_H1 ;  /* 0x3000004fff057230 */ /* 0x000fe20000004100 */
[----:B------:R-:W-:Y:S01]  /*6b50*/  F2FP.F16.F32.PACK_AB R17, R23, R18 ;  /* 0x000000121711723e */ /* 0x000fe200000000ff */
[----:B------:R-:W-:Y:S01]  /*6b60*/  FFMA R31, R49, R0, R31 ;  /* 0x00000000311f7223 */ /* 0x000fe2000000001f */
[----:B------:R-:W-:Y:S01]  /*6b70*/  FMUL R35, R47, R35 ;  /* 0x000000232f237220 */ /* 0x000fe20000400000 */
[----:B------:R-:W-:Y:S01]  /*6b80*/  F2FP.F16.F32.PACK_AB R18, R21, R20 ;  /* 0x000000141512723e */ /* 0x000fe200000000ff */
[----:B------:R-:W-:Y:S01]  /*6b90*/  FFMA R28, R49, R2, R28 ;  /* 0x00000002311c7223 */ /* 0x000fe2000000001c */
[----:B------:R-:W-:Y:S01]  /*6ba0*/  F2FP.F16.F32.PACK_AB R19, R27, R22 ;  /* 0x000000161b13723e */ /* 0x000fe200000000ff */
[C---:B------:R-:W-:Y:S01]  /*6bb0*/  FFMA R29, R49.reuse, R3, R29 ;  /* 0x00000003311d7223 */ /* 0x040fe2000000001d */
[C---:B------:R-:W-:Y:S01]  /*6bc0*/  FFMA R30, R49.reuse, R4, R30 ;  /* 0x00000004311e7223 */ /* 0x040fe2000000001e */
[----:B------:R-:W-:Y:S01]  /*6bd0*/  FFMA R35, R49, R5, R35 ;  /* 0x0000000531237223 */ /* 0x000fe20000000023 */
[----:B------:R-:W-:Y:S01]  /*6be0*/  F2FP.F16.F32.PACK_AB R24, R25, R24 ;  /* 0x000000181918723e */ /* 0x000fe200000000ff */
[----:B------:R1:W-:Y:S01]  /*6bf0*/  STS.128 [R72+0x20], R16 ;  /* 0x0000201048007388 */ /* 0x0003e20000000c00 */
[----:B------:R-:W-:Y:S02]  /*6c00*/  F2FP.F16.F32.PACK_AB R25, R31, R26 ;  /* 0x0000001a1f19723e */ /* 0x000fe400000000ff */
[----:B------:R-:W-:Y:S02]  /*6c10*/  F2FP.F16.F32.PACK_AB R26, R29, R28 ;  /* 0x0000001c1d1a723e */ /* 0x000fe400000000ff */
[----:B------:R-:W-:Y:S02]  /*6c20*/  F2FP.F16.F32.PACK_AB R27, R35, R30 ;  /* 0x0000001e231b723e */ /* 0x000fe400000000ff */
[----:B------:R-:W-:Y:S03]  /*6c30*/  IADD3 R0, PT, PT, R64, 0x1, RZ ;  /* 0x0000000140007810 */ /* 0x000fe60007ffe0ff */
[----:B------:R1:W-:Y:S01]  /*6c40*/  STS.128 [R67+0x10], R24 ;  /* 0x0000101843007388 */ /* 0x0003e20000000c00 */
[----:B------:R-:W-:Y:S01]  /*6c50*/  @!PT LDS RZ, [RZ] ;  /* 0x00000000fffff984 */ /* 0x000fe20000000800 */
[----:B------:R-:W-:Y:S01]  /*6c60*/  @!PT LDS RZ, [RZ] ;  /* 0x00000000fffff984 */ /* 0x000fe20000000800 */
[----:B------:R-:W-:Y:S01]  /*6c70*/  @!PT LDS RZ, [RZ] ;  /* 0x00000000fffff984 */ /* 0x000fe20000000800 */
[----:B------:R-:W-:Y:S01]  /*6c80*/  @!PT LDS RZ, [RZ] ;  /* 0x00000000fffff984 */ /* 0x000fe20000000800 */
[----:B------:R2:W-:Y:S07]  /*6c90*/  MEMBAR.ALL.CTA ;  /* 0x0000000000007992 */ /* 0x0005ee0000008000 */
[----:B--2---:R-:W2:Y:S02]  /*6ca0*/  FENCE.VIEW.ASYNC.S ;  /* 0x00000000000073c6 */ /* 0x004ea40000000000 */
[----:B--2---:R-:W-:Y:S06]  /*6cb0*/  BAR.SYNC.DEFER_BLOCKING 0x1, 0x80 ;  /* 0x0042000000007b1d */ /* 0x004fec0000010000 */
[----:B------:R-:W-:Y:S05]  /*6cc0*/  @P0 BRA `(.L_x_100) ;  /* 0x0000000000240947 */ /* 0x000fea0003800000 */
[----:B------:R-:W-:Y:S01]  /*6cd0*/  R2UR UR4, R75 ;  /* 0x000000004b0472ca */ /* 0x000fe200000e0000 */
[----:B------:R-:W-:Y:S01]  /*6ce0*/  UIADD3 UR6, UP0, UPT, UR56, 0x680, URZ ;  /* 0x0000068038067890 */ /* 0x000fe2000ff1e0ff */
[----:B------:R-:W-:Y:S02]  /*6cf0*/  R2UR UR42, R110 ;  /* 0x000000006e2a72ca */ /* 0x000fe400000e0000 */
[----:B------:R-:W-:Y:S01]  /*6d00*/  R2UR UR43, R108 ;  /* 0x000000006c2b72ca */ /* 0x000fe200000e0000 */
[----:B------:R-:W-:Y:S01]  /*6d10*/  UIADD3.X UR7, UPT, UPT, URZ, UR57, URZ, UP0, !UPT ;  /* 0x00000039ff077290 */ /* 0x000fe200087fe4ff */
[----:B------:R-:W-:Y:S07]  /*6d20*/  R2UR UR44, R109 ;  /* 0x000000006d2c72ca */ /* 0x000fee00000e0000 */
[----:B------:R-:W-:Y:S09]  /*6d30*/  UIADD3 UR40, UPT, UPT, UR52, 0x200, UR4 ;  /* 0x0000020034287890 */ /* 0x000ff2000fffe004 */
[----:B------:R2:W-:Y:S02]  /*6d40*/  UTMASTG.4D.IM2COL [UR40], [UR6] ;  /* 0x00000028060073b5 */ /* 0x0005e40008058000 */
[----:B--2---:R0:W-:Y:S02]  /*6d50*/  UTMACMDFLUSH ;  /* 0x00000000000079b7 */ /* 0x0041e40000000000 */
.L_x_100:
[----:B------:R-:W-:Y:S05]  /*6d60*/  BSYNC.RECONVERGENT B0 ;  /* 0x0000000000007941 */ /* 0x000fea0003800200 */
.L_x_99:
[----:B------:R-:W-:Y:S01]  /*6d70*/  R2UR UR40, R0 ;  /* 0x00000000002872ca */ /* 0x000fe200000e0000 */
[----:B------:R-:W-:Y:S11]  /*6d80*/  BSSY.RECONVERGENT B0, `(.L_x_101) ;  /* 0x0000006000007945 */ /* 0x000ff60003800200 */
[----:B------:R-:W-:Y:S01]  /*6d90*/  @!UPT UIADD3 URZ, UPT, UPT, URZ, URZ, URZ ;  /* 0x000000fffffff290 */ /* 0x000fe2000fffe0ff */
[----:B------:R-:W-:Y:S04]  /*6da0*/  UISETP.NE.AND UP0, UPT, UR40, 0x3, UPT ;  /* 0x000000032800788c */ /* 0x000fe8000bf05270 */
[----:B------:R-:W-:Y:S01]  /*6db0*/  USEL UR42, UR40, URZ, UP0 ;  /* 0x000000ff282a7287 */ /* 0x000fe20008000000 */
[----:B------:R-:W-:Y:S11]  /*6dc0*/  @P0 BRA `(.L_x_102) ;  /* 0x0000000000040947 */ /* 0x000ff60003800000 */
[----:B------:R-:W-:Y:S04]  /*6dd0*/  DEPBAR.LE SB0, 0x1 ;  /* 0x000080400000791a */ /* 0x000fe80000000000 */
.L_x_102:
[----:B------:R-:W-:Y:S05]  /*6de0*/  BSYNC.RECONVERGENT B0 ;  /* 0x0000000000007941 */ /* 0x000fea0003800200 */
.L_x_101:
[----:B------:R-:W-:Y:S01]  /*6df0*/  BAR.SYNC.DEFER_BLOCKING 0x1, 0x80 ;  /* 0x0042000000007b1d */ /* 0x000fe20000010000 */
[----:B------:R-:W-:Y:S01]  /*6e00*/  ISETP.NE.AND P1, PT, R112, RZ, PT ;  /* 0x000000ff7000720c */ /* 0x000fe20003f25270 */
[----:B------:R-:W-:Y:S01]  /*6e10*/  UISETP.NE.AND UP0, UPT, UR54, URZ, UPT ;  /* 0x000000ff3600728c */ /* 0x000fe2000bf05270 */
[----:B------:R-:W-:Y:S11]  /*6e20*/  LEA R3, R115, UR52, 0x3 ;  /* 0x0000003473037c11 */ /* 0x000ff6000f8e18ff */
[----:B------:R-:W-:Y:S01]  /*6e30*/  @P1 SHF.L.U32 R4, R66, 0x1f, RZ ;  /* 0x0000001f42041819 */ /* 0x000fe200000006ff */
[----:B------:R-:W-:Y:S06]  /*6e40*/  BRA.U !UP0, `(.L_x_103) ;  /* 0x0000000108287547 */ /* 0x000fec000b800000 */
[----:B------:R-:W2:Y:S01]  /*6e50*/  S2R R0, SR_CgaCtaId ;  /* 0x0000000000007919 */ /* 0x000ea20000008800 */
[----:B------:R-:W-:Y:S05]  /*6e60*/  IMAD.U32 R2, RZ, RZ, UR53 ;  /* 0x00000035ff027e24 */ /* 0x000fea000f8e00ff */
[C---:B------:R-:W-:Y:S01]  /*6e70*/  @P1 LEA R5, R2.reuse, UR52, 0x3 ;  /* 0x0000003402051c11 */ /* 0x040fe2000f8e18ff */
[----:B------:R-:W-:Y:S04]  /*6e80*/  VIADD R2, R2, 0x1 ;  /* 0x0000000102027836 */ /* 0x000fe80000000000 */
[----:B------:R-:W-:Y:S01]  /*6e90*/  @P1 VIADD R5, R5, 0x118 ;  /* 0x0000011805051836 */ /* 0x000fe20000000000 */
[C---:B------:R-:W-:Y:S04]  /*6ea0*/  ISETP.NE.AND P0, PT, R2.reuse, 0x3, PT ;  /* 0x000000030200780c */ /* 0x040fe80003f05270 */
[----:B------:R-:W-:Y:S04]  /*6eb0*/  SEL R2, R2, RZ, P0 ;  /* 0x000000ff02027207 */ /* 0x000fe80000000000 */
[----:B------:R-:W-:Y:S02]  /*6ec0*/  R2UR UR53, R2 ;  /* 0x00000000023572ca */ /* 0x000fe400000e0000 */
[----:B--2---:R-:W-:Y:S04]  /*6ed0*/  @P1 PRMT R0, R0, 0x654, R5 ;  /* 0x0000065400001816 */ /* 0x004fe80000000005 */
[----:B------:R2:W-:Y:S09]  /*6ee0*/  @P1 SYNCS.ARRIVE.TRANS64.RED.A1T0 RZ, [R0+URZ], RZ ;  /* 0x000000ff00ff19a7 */ /* 0x0005f200081004ff */
.L_x_103:
[----:B------:R-:W3:Y:S01]  /*6ef0*/  @P1 SYNCS.PHASECHK.TRANS64.TRYWAIT P0, [R3+URZ+0x100], R4 ;  /* 0x00010004030015a7 */ /* 0x000ee200080011ff */
[----:B------:R-:W-:Y:S01]  /*6f00*/  BSSY B1, `(.L_x_104) ;  /* 0x0000015000017945 */ /* 0x000fe20003800000 */
[----:B---3--:R-:W-:Y:S03]  /*6f10*/  @P1 SEL R116, RZ, 0x1, !P0 ;  /* 0x00000001ff741807 */ /* 0x008fe60004000000 */
[----:B------:R-:W-:Y:S05]  /*6f20*/  @!P1 BRA `(.L_x_105) ;  /* 0x0000000000489947 */ /* 0x000fea0003800000 */
[----:B------:R-:W-:Y:S01]  /*6f30*/  ISETP.NE.AND P1, PT, R117, RZ, PT ;  /* 0x000000ff7500720c */ /* 0x000fe20003f25270 */
[----:B------:R-:W-:Y:S01]  /*6f40*/  BSSY B0, `(.L_x_106) ;  /* 0x000000a000007945 */ /* 0x000fe20003800000 */
[----:B------:R-:W-:Y:S11]  /*6f50*/  ISETP.NE.AND P0, PT, R116, RZ, PT ;  /* 0x000000ff7400720c */ /* 0x000ff60003f05270 */
[----:B------:R-:W-:Y:S04]  /*6f60*/  @P1 IMAD R115, R115, 0x2000, R106 ;  /* 0x0000200073731824 */ /* 0x000fe800078e026a */
[----:B------:R-:W-:Y:S01]  /*6f70*/  @P1 IMAD.IADD R4, R114, 0x1, R115 ;  /* 0x0000000172041824 */ /* 0x000fe200078e0273 */
[----:B------:R-:W-:Y:S03]  /*6f80*/  @P1 IADD3 R2, PT, PT, R113, R115, RZ ;  /* 0x0000007371021210 */ /* 0x000fe60007ffe0ff */
[----:B--2---:R-:W-:Y:S01]  /*6f90*/  @P1 IMAD.IADD R0, R105, 0x1, R4 ;  /* 0x0000000169001824 */ /* 0x004fe200078e0204 */
[----:B------:R-:W-:Y:S06]  /*6fa0*/  @P0 BRA `(.L_x_107) ;  /* 0x00000000000c0947 */ /* 0x000fec0003800000 */
[----:B------:R-:W-:Y:S04]  /*6fb0*/  SHF.L.U32 R66, R66, 0x1f, RZ ;  /* 0x0000001f42427819 */ /* 0x000fe800000006ff */
[----:B------:R-:W2:Y:S02]  /*6fc0*/  SYNCS.PHASECHK.TRANS64.TRYWAIT P0, [R3+URZ+0x100], R66 ;  /* 0x00010042030075a7 */ /* 0x000ea400080011ff */
[----:B--2---:R-:W-:Y:S05]  /*6fd0*/  @!P0 BRA `(.L_x_108) ;  /* 0x0000001800f08947 */ /* 0x004fea0003800000 */
.L_x_107:
[----:B------:R-:W-:Y:S05]  /*6fe0*/  BSYNC B0 ;  /* 0x0000000000007941 */ /* 0x000fea0003800000 */
.L_x_106:
[----:B------:R-:W-:Y:S11]  /*6ff0*/  ISETP.NE.AND P0, PT, R117, RZ, PT ;  /* 0x000000ff7500720c */ /* 0x000ff60003f05270 */
[----:B------:R-:W-:Y:S02]  /*7000*/  @!UPT UIADD3 URZ, UPT, UPT, URZ, URZ, URZ ;  /* 0x000000fffffff290 */ /* 0x000fe4000fffe0ff */
[----:B------:R3:W4:Y:S04]  /*7010*/  @P0 LDS.128 R56, [R115] ;  /* 0x0000000073380984 */ /* 0x0007280000000c00 */
[----:B------:R3:W1:Y:S04]  /*7020*/  @P0 LDS.128 R68, [R2+0x20] ;  /* 0x0000200002440984 */ /* 0x0006680000000c00 */
[----:B------:R3:W1:Y:S04]  /*7030*/  @P0 LDS.128 R60, [R4+0x10] ;  /* 0x00001000043c0984 */ /* 0x0006680000000c00 */
[----:B------:R3:W1:Y:S02]  /*7040*/  @P0 LDS.128 R76, [R0+0x10] ;  /* 0x00001000004c0984 */ /* 0x0006640000000c00 */
.L_x_105:
[----:B------:R-:W-:Y:S05]  /*7050*/  BSYNC B1 ;  /* 0x0000000000017941 */ /* 0x000fea0003800000 */
.L_x_104:
[----:B--23--:R-:W-:Y:S05]  /*7060*/  VIADD R0, R48, 0x20 ;  /* 0x0000002030007836 */ /* 0x00cfea0000000000 */
[----:B------:R-:W-:Y:S04]  /*7070*/  SHF.R.U32.HI R0, RZ, 0x15, R0 ;  /* 0x00000015ff007819 */ /* 0x000fe80000011600 */
[----:B------:R-:W-:Y:S11]  /*7080*/  LOP3.LUT P0, RZ, R0, 0x3, R100, 0x48, !PT ;  /* 0x0000000300ff7812 */ /* 0x000ff60007804864 */
[----:B------:R-:W-:Y:S02]  /*7090*/  @!UPT UIADD3 URZ, UPT, UPT, URZ, URZ, URZ ;  /* 0x000000fffffff290 */ /* 0x000fe4000fffe0ff */
[----:B------:R-:W-:Y:S05]  /*70a0*/  @!P0 BRA `(.L_x_109) ;  /* 0x0000000000408947 */ /* 0x000fea0003800000 */
[----:B------:R-:W2:Y:S01]  /*70b0*/  LDCU.64 UR8, c[0x4][0x70] ;  /* 0x01000e00ff0877ac */ /* 0x000ea20008000a00 */
[----:B------:R-:W-:Y:S01]  /*70c0*/  MOV R3, 0x0 ;  /* 0x0000000000037802 */ /* 0x000fe20000000f00 */
[----:B------:R-:W-:Y:S02]  /*70d0*/  HFMA2 R12, -RZ, RZ, 0, 5.9604644775390625e-08 ;  /* 0x00000001ff0c7431 */ /* 0x000fe400000001ff */
[----:B-1----:R-:W-:Y:S02]  /*70e0*/  IMAD.MOV.U32 R8, RZ, RZ, 0x192 ;  /* 0x00000192ff087424 */ /* 0x002fe400078e00ff */
[----:B------:R-:W-:Y:S01]  /*70f0*/  IMAD.MOV.U32 R13, RZ, RZ, RZ ;  /* 0x000000ffff0d7224 */ /* 0x000fe200078e00ff */
[----:B------:R-:W1:Y:S01]  /*7100*/  LDCU.64 UR6, c[0x4][0x78] ;  /* 0x01000f00ff0677ac */ /* 0x000e620008000a00 */
[----:B------:R-:W3:Y:S01]  /*7110*/  LDC.64 R2, c[0x4][R3] ;  /* 0x0100000003027b82 */ /* 0x000ee20000000a00 */
[----:B------:R-:W5:Y:S01]  /*7120*/  LDCU.64 UR4, c[0x4][0x10] ;  /* 0x01000200ff0477ac */ /* 0x000f620008000a00 */
[----:B--2---:R-:W-:Y:S01]  /*7130*/  MOV R5, UR9 ;  /* 0x0000000900057c02 */ /* 0x004fe20008000f00 */
[----:B------:R-:W-:Y:S01]  /*7140*/  IMAD.U32 R4, RZ, RZ, UR8 ;  /* 0x00000008ff047e24 */ /* 0x000fe2000f8e00ff */
[----:B-1----:R-:W-:Y:S01]  /*7150*/  MOV R7, UR7 ;  /* 0x0000000700077c02 */ /* 0x002fe20008000f00 */
[----:B------:R-:W-:Y:S01]  /*7160*/  IMAD.U32 R6, RZ, RZ, UR6 ;  /* 0x00000006ff067e24 */ /* 0x000fe2000f8e00ff */
[----:B-----5:R-:W-:Y:S01]  /*7170*/  MOV R11, UR5 ;  /* 0x00000005000b7c02 */ /* 0x020fe20008000f00 */
[----:B------:R-:W-:Y:S02]  /*7180*/  IMAD.U32 R10, RZ, RZ, UR4 ;  /* 0x00000004ff0a7e24 */ /* 0x000fe4000f8e00ff */
[----:B------:R-:W-:Y:S07]  /*7190*/  LEPC R20, `(.L_x_109) ;  /* 0x000000001014794e */ /* 0x000fee0000000000 */
[----:B---34-:R-:W-:Y:S05]  /*71a0*/  CALL.ABS.NOINC R2 ;  /* 0x0000000002007343 */ /* 0x018fea0003c00000 */
.L_x_109:
[----:B------:R-:W-:Y:S01]  /*71b0*/  ISETP.NE.AND P0, PT, R99, RZ, PT ;  /* 0x000000ff6300720c */ /* 0x000fe20003f05270 */
[----:B------:R-:W-:Y:S05]  /*71c0*/  WARPSYNC.ALL ;  /* 0x0000000000007948 */ /* 0x000fea0003800000 */
[----:B------:R-:W-:Y:S01]  /*71d0*/  R2UR UR4, R48 ;  /* 0x00000000300472ca */ /* 0x000fe200000e0000 */
[--C-:B----4-:R-:W-:Y:S01]  /*71e0*/  HADD2.F32 R0, -RZ, R56.reuse.H0_H0 ;  /* 0x20000038ff007230 */ /* 0x110fe20000004100 */
[----:B------:R-:W-:Y:S01]  /*71f0*/  R2UR UR6, R65 ;  /* 0x00000000410672ca */ /* 0x000fe200000e0000 */
[----:B------:R-:W-:Y:S01]  /*7200*/  HADD2.F32 R2, -RZ, R56.H1_H1 ;  /* 0x30000038ff027230 */ /* 0x000fe20000004100 */
[----:B------:R-:W-:Y:S01]  /*7210*/  USHF.L.U32 UR5, UR42, 0xd, URZ ;  /* 0x0000000d2a057899 */ /* 0x000fe200080006ff */
[--C-:B------:R-:W-:Y:S01]  /*7220*/  HADD2.F32 R3, -RZ, R57.reuse.H0_H0 ;  /* 0x20000039ff037230 */ /* 0x100fe20000004100 */
[----:B------:R-:W-:Y:S01]  /*7230*/  BSSY.RECONVERGENT B0, `(.L_x_110) ;  /* 0x000008c000007945 */ /* 0x000fe20003800200 */
[----:B------:R-:W-:Y:S02]  /*7240*/  HADD2.F32 R48, -RZ, R57.H1_H1 ;  /* 0x30000039ff307230 */ /* 0x000fe40000004100 */
[--C-:B------:R-:W-:Y:S02]  /*7250*/  HADD2.F32 R50, -RZ, R58.reuse.H0_H0 ;  /* 0x2000003aff327230 */ /* 0x100fe40000004100 */
[----:B------:R-:W-:Y:S02]  /*7260*/  HADD2.F32 R51, -RZ, R58.H1_H1 ;  /* 0x3000003aff337230 */ /* 0x000fe40000004100 */
[----:B-1----:R-:W1:Y:S01]  /*7270*/  LDTM.x32 R4, tmem[UR4+0x20] ;  /* 0x00002004000479ee */ /* 0x002e6200082c0000 */
[----:B------:R-:W-:Y:S01]  /*7280*/  NOP ;  /* 0x0000000000007918 */ /* 0x000fe20000000000 */
[----:B------:R-:W-:Y:S01]  /*7290*/  UIADD3 UR6, UPT, UPT, UR6, 0x160, URZ ;  /* 0x0000016006067890 */ /* 0x000fe2000fffe0ff */
[--C-:B------:R-:W-:Y:S02]  /*72a0*/  HADD2.F32 R52, -RZ, R59.reuse.H0_H0 ;  /* 0x2000003bff347230 */ /* 0x100fe40000004100 */
[----:B------:R-:W-:Y:S01]  /*72b0*/  HADD2.F32 R53, -RZ, R59.H1_H1 ;  /* 0x3000003bff357230 */ /* 0x000fe20000004100 */
[----:B------:R-:W-:Y:S01]  /*72c0*/  UPRMT UR6, UR45, 0x654, UR6 ;  /* 0x000006542d067896 */ /* 0x000fe20008000006 */
[--C-:B------:R-:W-:Y:S02]  /*72d0*/  HADD2.F32 R54, -RZ, R60.reuse.H0_H0 ;  /* 0x2000003cff367230 */ /* 0x100fe40000004100 */
[----:B------:R-:W-:Y:S02]  /*72e0*/  HADD2.F32 R55, -RZ, R60.H1_H1 ;  /* 0x3000003cff377230 */ /* 0x000fe40000004100 */
[--C-:B------:R-:W-:Y:S02]  /*72f0*/  HADD2.F32 R56, -RZ, R61.reuse.H0_H0 ;  /* 0x2000003dff387230 */ /* 0x100fe40000004100 */
[----:B------:R-:W-:Y:S02]  /*7300*/  HADD2.F32 R57, -RZ, R61.H1_H1 ;  /* 0x3000003dff397230 */ /* 0x000fe40000004100 */
[----:B-1----:R-:W-:Y:S01]  /*7310*/  SYNCS.ARRIVE.TRANS64.RED.A1T0 RZ, [UR6], RZ ;  /* 0x000000ffffff79a7 */ /* 0x002fe20008100406 */
[--C-:B------:R-:W-:Y:S02]  /*7320*/  HADD2.F32 R58, -RZ, R62.reuse.H0_H0 ;  /* 0x2000003eff3a7230 */ /* 0x100fe40000004100 */
[----:B------:R-:W-:Y:S02]  /*7330*/  HADD2.F32 R59, -RZ, R62.H1_H1 ;  /* 0x3000003eff3b7230 */ /* 0x000fe40000004100 */
[--C-:B------:R-:W-:Y:S02]  /*7340*/  HADD2.F32 R60, -RZ, R63.reuse.H0_H0 ;  /* 0x2000003fff3c7230 */ /* 0x100fe40000004100 */
[----:B------:R-:W-:Y:S02]  /*7350*/  HADD2.F32 R61, -RZ, R63.H1_H1 ;  /* 0x3000003fff3d7230 */ /* 0x000fe40000004100 */
[C---:B------:R-:W-:Y:S01]  /*7360*/  FMUL R4, R47.reuse, R4 ;  /* 0x000000042f047220 */ /* 0x040fe20000400000 */
[C---:B------:R-:W-:Y:S01]  /*7370*/  FMUL R5, R47.reuse, R5 ;  /* 0x000000052f057220 */ /* 0x040fe20000400000 */
[C---:B------:R-:W-:Y:S01]  /*7380*/  FMUL R6, R47.reuse, R6 ;  /* 0x000000062f067220 */ /* 0x040fe20000400000 */
[----:B------:R-:W-:Y:S01]  /*7390*/  FMUL R7, R47, R7 ;  /* 0x000000072f077220 */ /* 0x000fe20000400000 */
[C---:B------:R-:W-:Y:S01]  /*73a0*/  FFMA R4, R49.reuse, R0, R4 ;  /* 0x0000000031047223 */ /* 0x040fe20000000004 */
[C---:B------:R-:W-:Y:S01]  /*73b0*/  FFMA R5, R49.reuse, R2, R5 ;  /* 0x0000000231057223 */ /* 0x040fe20000000005 */
[C---:B------:R-:W-:Y:S01]  /*73c0*/  FFMA R6, R49.reuse, R3, R6 ;  /* 0x0000000331067223 */ /* 0x040fe20000000006 */
[----:B------:R-:W-:Y:S01]  /*73d0*/  FFMA R7, R49, R48, R7 ;  /* 0x0000003031077223 */ /* 0x000fe20000000007 */
[C---:B------:R-:W-:Y:S01]  /*73e0*/  FMUL R8, R47.reuse, R8 ;  /* 0x000000082f087220 */ /* 0x040fe20000400000 */
[----:B------:R-:W-:Y:S01]  /*73f0*/  FMUL R9, R47, R9 ;  /* 0x000000092f097220 */ /* 0x000fe20000400000 */
[----:B------:R-:W-:Y:S01]  /*7400*/  F2FP.F16.F32.PACK_AB R4, R5, R4 ;  /* 0x000000040504723e */ /* 0x000fe200000000ff */
[----:B------:R-:W-:Y:S01]  /*7410*/  FMUL R0, R47, R10 ;  /* 0x0000000a2f007220 */ /* 0x000fe20000400000 */
[----:B------:R-:W-:Y:S01]  /*7420*/  F2FP.F16.F32.PACK_AB R5, R7, R6 ;  /* 0x000000060705723e */ /* 0x000fe200000000ff */
[C---:B------:R-:W-:Y:S01]  /*7430*/  FFMA R8, R49.reuse, R50, R8 ;  /* 0x0000003231087223 */ /* 0x040fe20000000008 */
[C---:B------:R-:W-:Y:S01]  /*7440*/  FFMA R9, R49.reuse, R51, R9 ;  /* 0x0000003331097223 */ /* 0x040fe20000000009 */
[----:B------:R-:W-:Y:S01]  /*7450*/  FFMA R0, R49, R52, R0 ;  /* 0x0000003431007223 */ /* 0x000fe20000000000 */
[C---:B------:R-:W-:Y:S01]  /*7460*/  FMUL R2, R47.reuse, R11 ;  /* 0x0000000b2f027220 */ /* 0x040fe20000400000 */
[C---:B------:R-:W-:Y:S01]  /*7470*/  FMUL R3, R47.reuse, R12 ;  /* 0x0000000c2f037220 */ /* 0x040fe20000400000 */
[----:B------:R-:W-:Y:S01]  /*7480*/  FMUL R10, R47, R13 ;  /* 0x0000000d2f0a7220 */ /* 0x000fe20000400000 */
[----:B------:R-:W-:Y:S01]  /*7490*/  F2FP.F16.F32.PACK_AB R6, R9, R8 ;  /* 0x000000080906723e */ /* 0x000fe200000000ff */
[C---:B------:R-:W-:Y:S01]  /*74a0*/  FFMA R2, R49.reuse, R53, R2 ;  /* 0x0000003531027223 */ /* 0x040fe20000000002 */
[C---:B------:R-:W-:Y:S01]  /*74b0*/  FFMA R3, R49.reuse, R54, R3 ;  /* 0x0000003631037223 */ /* 0x040fe20000000003 */
[----:B------:R-:W-:Y:S01]  /*74c0*/  FFMA R10, R49, R55, R10 ;  /* 0x00000037310a7223 */ /* 0x000fe2000000000a */
[C---:B------:R-:W-:Y:S01]  /*74d0*/  FMUL R11, R47.reuse, R14 ;  /* 0x0000000e2f0b7220 */ /* 0x040fe20000400000 */
[C---:B------:R-:W-:Y:S01]  /*74e0*/  FMUL R15, R47.reuse, R15 ;  /* 0x0000000f2f0f7220 */ /* 0x040fe20000400000 */
[C---:B------:R-:W-:Y:S01]  /*74f0*/  FMUL R12, R47.reuse, R16 ;  /* 0x000000102f0c7220 */ /* 0x040fe20000400000 */
[----:B------:R-:W-:Y:S01]  /*7500*/  FMUL R13, R47, R17 ;  /* 0x000000112f0d7220 */ /* 0x000fe20000400000 */
[----:B------:R-:W-:Y:S01]  /*7510*/  FFMA R11, R49, R56, R11 ;  /* 0x00000038310b7223 */ /* 0x000fe2000000000b */
[----:B------:R-:W-:Y:S01]  /*7520*/  FMUL R14, R47, R18 ;  /* 0x000000122f0e7220 */ /* 0x000fe20000400000 */
[----:B------:R-:W-:Y:S01]  /*7530*/  FFMA R15, R49, R57, R15 ;  /* 0x00000039310f7223 */ /* 0x000fe2000000000f */
[--C-:B------:R-:W-:Y:S02]  /*7540*/  HADD2.F32 R62, -RZ, R68.reuse.H0_H0 ;  /* 0x20000044ff3e7230 */ /* 0x100fe40000004100 */
[----:B------:R-:W-:Y:S01]  /*7550*/  FMUL R19, R47, R19 ;  /* 0x000000132f137220 */ /* 0x000fe20000400000 */
[----:B------:R-:W-:Y:S01]  /*7560*/  F2FP.F16.F32.PACK_AB R7, R2, R0 ;  /* 0x000000000207723e */ /* 0x000fe200000000ff */
[----:B------:R-:W-:Y:S01]  /*7570*/  FFMA R12, R49, R58, R12 ;  /* 0x0000003a310c7223 */ /* 0x000fe2000000000c */
[----:B------:R-:W-:Y:S02]  /*7580*/  HADD2.F32 R63, -RZ, R68.H1_H1 ;  /* 0x30000044ff3f7230 */ /* 0x000fe40000004100 */
[----:B------:R-:W-:Y:S01]  /*7590*/  FMUL R16, R47, R20 ;  /* 0x000000142f107220 */ /* 0x000fe20000400000 */
[----:B------:R-:W-:Y:S01]  /*75a0*/  FFMA R13, R49, R59, R13 ;  /* 0x0000003b310d7223 */ /* 0x000fe2000000000d */
[----:B------:R1:W-:Y:S01]  /*75b0*/  STS.128 [R106+UR5], R4 ;  /* 0x000000046a007988 */ /* 0x0003e20008000c05 */
[--C-:B------:R-:W-:Y:S02]  /*75c0*/  HADD2.F32 R64, -RZ, R69.reuse.H0_H0 ;  /* 0x20000045ff407230 */ /* 0x100fe40000004100 */
[----:B------:R-:W-:Y:S01]  /*75d0*/  FMUL R17, R47, R21 ;  /* 0x000000152f117220 */ /* 0x000fe20000400000 */
[----:B------:R-:W-:Y:S01]  /*75e0*/  FFMA R14, R49, R60, R14 ;  /* 0x0000003c310e7223 */ /* 0x000fe2000000000e */
[----:B------:R-:W-:Y:S02]  /*75f0*/  HADD2.F32 R65, -RZ, R69.H1_H1 ;  /* 0x30000045ff417230 */ /* 0x000fe40000004100 */
[----:B------:R-:W-:Y:S01]  /*7600*/  FMUL R18, R47, R22 ;  /* 0x000000162f127220 */ /* 0x000fe20000400000 */
[----:B------:R-:W-:Y:S01]  /*7610*/  FFMA R19, R49, R61, R19 ;  /* 0x0000003d31137223 */ /* 0x000fe20000000013 */
[----:B------:R-:W-:Y:S02]  /*7620*/  HADD2.F32 R66, -RZ, R70.H0_H0 ;  /* 0x20000046ff427230 */ /* 0x000fe40000004100 */
[----:B------:R-:W-:Y:S01]  /*7630*/  FMUL R23, R47, R23 ;  /* 0x000000172f177220 */ /* 0x000fe20000400000 */
[--C-:B------:R-:W-:Y:S02]  /*7640*/  HADD2.F32 R74, -RZ, R78.reuse.H0_H0 ;  /* 0x2000004eff4a7230 */ /* 0x100fe40000004100 */
[----:B------:R-:W-:Y:S01]  /*7650*/  FFMA R16, R49, R62, R16 ;  /* 0x0000003e31107223 */ /* 0x000fe20000000010 */
[----:B------:R-:W-:Y:S01]  /*7660*/  HADD2.F32 R75, -RZ, R78.H1_H1 ;  /* 0x3000004eff4b7230 */ /* 0x000fe20000004100 */
[----:B------:R-:W-:Y:S01]  /*7670*/  IADD3 R78, PT, PT, R106, UR5, RZ ;  /* 0x000000056a4e7c10 */ /* 0x000fe2000fffe0ff */
[----:B------:R-:W-:Y:S02]  /*7680*/  HADD2.F32 R67, -RZ, R70.H1_H1 ;  /* 0x30000046ff437230 */ /* 0x000fe40000004100 */
[----:B------:R-:W-:Y:S01]  /*7690*/  FMUL R20, R47, R24 ;  /* 0x000000182f147220 */ /* 0x000fe20000400000 */
[----:B------:R-:W-:Y:S01]  /*76a0*/  FFMA R17, R49, R63, R17 ;  /* 0x0000003f31117223 */ /* 0x000fe20000000011 */
[--C-:B------:R-:W-:Y:S02]  /*76b0*/  HADD2.F32 R68, -RZ, R71.reuse.H0_H0 ;  /* 0x20000047ff447230 */ /* 0x100fe40000004100 */
[----:B------:R-:W-:Y:S01]  /*76c0*/  FMUL R21, R47, R25 ;  /* 0x000000192f157220 */ /* 0x000fe20000400000 */
[----:B------:R-:W-:Y:S01]  /*76d0*/  FFMA R18, R49, R64, R18 ;  /* 0x0000004031127223 */ /* 0x000fe20000000012 */
[----:B------:R-:W-:Y:S02]  /*76e0*/  HADD2.F32 R69, -RZ, R71.H1_H1 ;  /* 0x30000047ff457230 */ /* 0x000fe40000004100 */
[----:B------:R-:W-:Y:S01]  /*76f0*/  FMUL R22, R47, R26 ;  /* 0x0000001a2f167220 */ /* 0x000fe20000400000 */
[----:B------:R-:W-:Y:S01]  /*7700*/  F2FP.F16.F32.PACK_AB R8, R10, R3 ;  /* 0x000000030a08723e */ /* 0x000fe200000000ff */
[----:B------:R-:W-:Y:S01]  /*7710*/  FFMA R23, R49, R65, R23 ;  /* 0x0000004131177223 */ /* 0x000fe20000000017 */
[----:B------:R-:W-:Y:S01]  /*7720*/  F2FP.F16.F32.PACK_AB R9, R15, R11 ;  /* 0x0000000b0f09723e */ /* 0x000fe200000000ff */
[--C-:B------:R-:W-:Y:S02]  /*7730*/  HADD2.F32 R70, -RZ, R76.reuse.H0_H0 ;  /* 0x2000004cff467230 */ /* 0x100fe40000004100 */
[----:B------:R-:W-:Y:S01]  /*7740*/  FMUL R27, R47, R27 ;  /* 0x0000001b2f1b7220 */ /* 0x000fe20000400000 */
[----:B------:R-:W-:Y:S01]  /*7750*/  IADD3 R114, PT, PT, R114, R78, RZ ;  /* 0x0000004e72727210 */ /* 0x000fe20007ffe0ff */
[----:B------:R-:W-:Y:S01]  /*7760*/  FFMA R20, R49, R66, R20 ;  /* 0x0000004231147223 */ /* 0x000fe20000000014 */
[----:B------:R-:W-:Y:S01]  /*7770*/  F2FP.F16.F32.PACK_AB R10, R13, R12 ;  /* 0x0000000c0d0a723e */ /* 0x000fe200000000ff */
[----:B------:R-:W-:Y:S01]  /*7780*/  HADD2.F32 R71, -RZ, R76.H1_H1 ;  /* 0x3000004cff477230 */ /* 0x000fe20000004100 */
[----:B------:R-:W-:Y:S01]  /*7790*/  F2FP.F16.F32.PACK_AB R11, R19, R14 ;  /* 0x0000000e130b723e */ /* 0x000fe200000000ff */
[----:B------:R-:W-:Y:S01]  /*77a0*/  FMUL R24, R47, R28 ;  /* 0x0000001c2f187220 */ /* 0x000fe20000400000 */
[----:B------:R-:W-:Y:S01]  /*77b0*/  FFMA R21, R49, R67, R21 ;  /* 0x0000004331157223 */ /* 0x000fe20000000015 */
[--C-:B------:R-:W-:Y:S02]  /*77c0*/  HADD2.F32 R72, -RZ, R77.reuse.H0_H0 ;  /* 0x2000004dff487230 */ /* 0x100fe40000004100 */
[----:B------:R-:W-:Y:S01]  /*77d0*/  FMUL R25, R47, R29 ;  /* 0x0000001d2f197220 */ /* 0x000fe20000400000 */
[----:B------:R1:W-:Y:S01]  /*77e0*/  STS.128 [R114+0x10], R8 ;  /* 0x0000100872007388 */ /* 0x0003e20000000c00 */
[----:B------:R-:W-:Y:S01]  /*77f0*/  FFMA R22, R49, R68, R22 ;  /* 0x0000004431167223 */ /* 0x000fe20000000016 */
[----:B------:R-:W-:Y:S02]  /*7800*/  HADD2.F32 R73, -RZ, R77.H1_H1 ;  /* 0x3000004dff497230 */ /* 0x000fe40000004100 */
[----:B------:R-:W-:Y:S01]  /*7810*/  FMUL R26, R47, R30 ;  /* 0x0000001e2f1a7220 */ /* 0x000fe20000400000 */
[----:B------:R-:W-:Y:S01]  /*7820*/  FFMA R27, R49, R69, R27 ;  /* 0x00000045311b7223 */ /* 0x000fe2000000001b */
        /* <DEDUP_REMOVED lines=10> */
[----:B------:R-:W-:Y:S01]  /*78d0*/  F2FP.F16.F32.PACK_AB R17, R23, R18 ;  /* 0x000000121711723e */ /* 0x000fe200000000ff */
[----:B------:R-:W-:Y:S01]  /*78e0*/  FFMA R31, R49, R73, R31 ;  /* 0x00000049311f7223 */ /* 0x000fe2000000001f */
[----:B------:R-:W-:Y:S01]  /*78f0*/  FMUL R35, R47, R35 ;  /* 0x000000232f237220 */ /* 0x000fe20000400000 */
[----:B------:R-:W-:Y:S01]  /*7900*/  IADD3 R113, PT, PT, R113, R78, RZ ;  /* 0x0000004e71717210 */ /* 0x000fe20007ffe0ff */
[----:B------:R-:W-:Y:S01]  /*7910*/  FFMA R28, R49, R74, R28 ;  /* 0x0000004a311c7223 */ /* 0x000fe2000000001c */
[----:B------:R-:W-:Y:S01]  /*7920*/  F2FP.F16.F32.PACK_AB R18, R21, R20 ;  /* 0x000000141512723e */ /* 0x000fe200000000ff */
[----:B------:R-:W-:Y:S01]  /*7930*/  FFMA R29, R49, R75, R29 ;  /* 0x0000004b311d7223 */ /* 0x000fe2000000001d */
[----:B------:R-:W-:Y:S01]  /*7940*/  F2FP.F16.F32.PACK_AB R19, R27, R22 ;  /* 0x000000161b13723e */ /* 0x000fe200000000ff */
[C---:B------:R-:W-:Y:S01]  /*7950*/  FFMA R30, R49.reuse, R76, R30 ;  /* 0x0000004c311e7223 */ /* 0x040fe2000000001e */
[----:B------:R-:W-:Y:S01]  /*7960*/  FFMA R35, R49, R77, R35 ;  /* 0x0000004d31237223 */ /* 0x000fe20000000023 */
[----:B------:R-:W-:Y:S02]  /*7970*/  F2FP.F16.F32.PACK_AB R24, R25, R24 ;  /* 0x000000181918723e */ /* 0x000fe400000000ff */
[----:B------:R1:W-:Y:S01]  /*7980*/  STS.128 [R113+0x20], R16 ;  /* 0x0000201071007388 */ /* 0x0003e20000000c00 */
[----:B------:R-:W-:Y:S02]  /*7990*/  F2FP.F16.F32.PACK_AB R25, R31, R26 ;  /* 0x0000001a1f19723e */ /* 0x000fe400000000ff */
[----:B------:R-:W-:Y:S02]  /*79a0*/  F2FP.F16.F32.PACK_AB R26, R29, R28 ;  /* 0x0000001c1d1a723e */ /* 0x000fe400000000ff */
[----:B------:R-:W-:Y:S02]  /*79b0*/  F2FP.F16.F32.PACK_AB R27, R35, R30 ;  /* 0x0000001e231b723e */ /* 0x000fe400000000ff */
[----:B------:R-:W-:Y:S05]  /*79c0*/  IADD3 R0, PT, PT, R105, R114, RZ ;  /* 0x0000007269007210 */ /* 0x000fea0007ffe0ff */
        /* <DEDUP_REMOVED lines=11> */
[----:B------:R-:W-:Y:S01]  /*7a80*/  R2UR UR11, R108 ;  /* 0x000000006c0b72ca */ /* 0x000fe200000e0000 */
[----:B------:R-:W-:Y:S01]  /*7a90*/  UIADD3 UR9, UPT, UPT, UR41, 0x20, URZ ;  /* 0x0000002029097890 */ /* 0x000fe2000fffe0ff */
[----:B------:R-:W-:Y:S01]  /*7aa0*/  R2UR UR12, R109 ;  /* 0x000000006d0c72ca */ /* 0x000fe200000e0000 */
[----:B------:R-:W-:Y:S02]  /*7ab0*/  UIADD3 UR8, UPT, UPT, UR52, 0x200, UR5 ;  /* 0x0000020034087890 */ /* 0x000fe4000fffe005 */
[----:B------:R-:W-:Y:S10]  /*7ac0*/  UIADD3.X UR7, UPT, UPT, URZ, UR57, URZ, UP0, !UPT ;  /* 0x00000039ff077290 */ /* 0x000ff400087fe4ff */
[----:B------:R2:W-:Y:S02]  /*7ad0*/  UTMASTG.4D.IM2COL [UR8], [UR6] ;  /* 0x00000008060073b5 */ /* 0x0005e40008058000 */
[----:B--2---:R0:W-:Y:S02]  /*7ae0*/  UTMACMDFLUSH ;  /* 0x00000000000079b7 */ /* 0x0041e40000000000 */
.L_x_111:
[----:B------:R-:W-:Y:S05]  /*7af0*/  BSYNC.RECONVERGENT B0 ;  /* 0x0000000000007941 */ /* 0x000fea0003800200 */
.L_x_110:
[----:B-1----:R-:W-:Y:S01]  /*7b00*/  MOV R0, UR40 ;  /* 0x0000002800007c02 */ /* 0x002fe20008000f00 */
[----:B------:R-:W-:Y:S01]  /*7b10*/  UIADD3 UR42, UPT, UPT, UR42, 0x1, URZ ;  /* 0x000000012a2a7890 */ /* 0x000fe2000fffe0ff */
[----:B------:R-:W-:Y:S05]  /*7b20*/  BSSY.RECONVERGENT B0, `(.L_x_112) ;  /* 0x0000005000007945 */ /* 0x000fea0003800200 */
[----:B------:R-:W-:Y:S02]  /*7b30*/  MOV R2, UR42 ;  /* 0x0000002a00027c02 */ /* 0x000fe40008000f00 */
[----:B------:R-:W-:Y:S01]  /*7b40*/  MOV R64, UR42 ;  /* 0x0000002a00407c02 */ /* 0x000fe20008000f00 */
[----:B------:R-:W-:Y:S05]  /*7b50*/  @P0 BRA `(.L_x_113) ;  /* 0x0000000000040947 */ /* 0x000fea0003800000 */
[----:B------:R-:W-:Y:S04]  /*7b60*/  DEPBAR.LE SB0, 0x1 ;  /* 0x000080400000791a */ /* 0x000fe80000000000 */
.L_x_113:
[----:B------:R-:W-:Y:S05]  /*7b70*/  BSYNC.RECONVERGENT B0 ;  /* 0x0000000000007941 */ /* 0x000fea0003800200 */
.L_x_112:
[----:B------:R-:W-:Y:S01]  /*7b80*/  BAR.SYNC.DEFER_BLOCKING 0x1, 0x80 ;  /* 0x0042000000007b1d */ /* 0x000fe20000010000 */
[----:B------:R-:W-:Y:S01]  /*7b90*/  ISETP.NE.AND P0, PT, R2, 0x3, PT ;  /* 0x000000030200780c */ /* 0x000fe20003f05270 */
[----:B------:R-:W-:Y:S01]  /*7ba0*/  UISETP.NE.AND UP0, UPT, UR54, -0x2, UPT ;  /* 0xfffffffe3600788c */ /* 0x000fe2000bf05270 */
[----:B------:R-:W-:Y:S02]  /*7bb0*/  VIADD R45, R45, 0x1 ;  /* 0x000000012d2d7836 */ /* 0x000fe40000000000 */
[----:B------:R-:W-:Y:S02]  /*7bc0*/  ISETP.EQ.XOR P1, PT, R0, 0x3, !P0 ;  /* 0x000000030000780c */ /* 0x000fe40004722a70 */
[----:B------:R-:W-:Y:S02]  /*7bd0*/  SEL R64, R64, RZ, P0 ;  /* 0x000000ff40407207 */ /* 0x000fe40000000000 */
[----:B------:R-:W-:Y:S04]  /*7be0*/  SEL R0, RZ, 0x1, !P1 ;  /* 0x00000001ff007807 */ /* 0x000fe80004800000 */
[----:B------:R-:W-:Y:S01]  /*7bf0*/  LOP3.LUT R98, R98, R0, RZ, 0x3c, !PT ;  /* 0x0000000062627212 */ /* 0x000fe200078e3cff */
[----:B------:R-:W-:Y:S06]  /*7c00*/  BRA.U !UP0, `(.L_x_114) ;  /* 0x00000001082c7547 */ /* 0x000fec000b800000 */
[----:B------:R-:W-:Y:S01]  /*7c10*/  ISETP.NE.AND P2, PT, R112, RZ, PT ;  /* 0x000000ff7000720c */ /* 0x000fe20003f45270 */
[----:B------:R-:W1:Y:S01]  /*7c20*/  S2R R0, SR_CgaCtaId ;  /* 0x0000000000007919 */ /* 0x000e620000008800 */
[----:B------:R-:W-:Y:S11]  /*7c30*/  IMAD.U32 R2, RZ, RZ, UR53 ;  /* 0x00000035ff027e24 */ /* 0x000ff6000f8e00ff */
[C---:B------:R-:W-:Y:S01]  /*7c40*/  @P2 LEA R3, R2.reuse, UR52, 0x3 ;  /* 0x0000003402032c11 */ /* 0x040fe2000f8e18ff */
[----:B------:R-:W-:Y:S04]  /*7c50*/  VIADD R2, R2, 0x1 ;  /* 0x0000000102027836 */ /* 0x000fe80000000000 */
[----:B------:R-:W-:Y:S01]  /*7c60*/  @P2 VIADD R3, R3, 0x118 ;  /* 0x0000011803032836 */ /* 0x000fe20000000000 */
[C---:B------:R-:W-:Y:S04]  /*7c70*/  ISETP.NE.AND P0, PT, R2.reuse, 0x3, PT ;  /* 0x000000030200780c */ /* 0x040fe80003f05270 */
[----:B------:R-:W-:Y:S04]  /*7c80*/  SEL R2, R2, RZ, P0 ;  /* 0x000000ff02027207 */ /* 0x000fe80000000000 */
[----:B------:R-:W-:Y:S02]  /*7c90*/  R2UR UR53, R2 ;  /* 0x00000000023572ca */ /* 0x000fe400000e0000 */
[----:B-1----:R-:W-:Y:S04]  /*7ca0*/  @P2 PRMT R0, R0, 0x654, R3 ;  /* 0x0000065400002816 */ /* 0x002fe80000000003 */
[----:B------:R1:W-:Y:S09]  /*7cb0*/  @P2 SYNCS.ARRIVE.TRANS64.RED.A1T0 RZ, [R0+URZ], RZ ;  /* 0x000000ff00ff29a7 */ /* 0x0003f200081004ff */
.L_x_114:
[----:B------:R-:W-:Y:S01]  /*7cc0*/  ISETP.NE.AND P1, PT, R107, RZ, PT ;  /* 0x000000ff6b00720c */ /* 0x000fe20003f25270 */
[----:B------:R-:W-:Y:S01]  /*7cd0*/  UIADD3 UR54, UPT, UPT, UR54, 0x2, URZ ;  /* 0x0000000236367890 */ /* 0x000fe2000fffe0ff */
[----:B------:R-:W-:Y:S01]  /*7ce0*/  ISETP.NE.AND P0, PT, R45, 0x2, PT ;  /* 0x000000022d00780c */ /* 0x000fe20003f05270 */
[----:B------:R-:W-:Y:S01]  /*7cf0*/  IMAD.IADD R14, R43, 0x1, R90 ;  /* 0x000000012b0e7824 */ /* 0x000fe200078e025a */
[----:B------:R-:W-:Y:S01]  /*7d00*/  LOP3.LUT R96, R96, 0x1, RZ, 0x3c, !PT ;  /* 0x0000000160607812 */ /* 0x000fe200078e3cff */
[----:B------:R-:W-:Y:S01]  /*7d10*/  IMAD.IADD R18, R44, 0x1, R91 ;  /* 0x000000012c127824 */ /* 0x000fe200078e025b */
[----:B-1----:R-:W-:Y:S01]  /*7d20*/  SEL R0, RZ, 0x1, P0 ;  /* 0x00000001ff007807 */ /* 0x002fe20000000000 */
[----:B------:R-:W-:Y:S01]  /*7d30*/  IMAD.MOV.U32 R17, RZ, RZ, R104 ;  /* 0x000000ffff117224 */ /* 0x000fe200078e0068 */
[----:B------:R-:W-:Y:S02]  /*7d40*/  SEL R45, R45, RZ, P0 ;  /* 0x000000ff2d2d7207 */ /* 0x000fe40000000000 */
[----:B------:R-:W-:Y:S03]  /*7d50*/  LOP3.LUT R97, R97, R0, RZ, 0x3c, !PT ;  /* 0x0000000061617212 */ /* 0x000fe600078e3cff */
[----:B------:R-:W-:Y:S05]  /*7d60*/  @P1 BRA `(.L_x_115) ;  /* 0xffffffd400e81947 */ /* 0x000fea000383ffff */
[----:B------:R-:W-:-:S13]  /*7d70*/  ISETP.NE.AND P1, PT, R101, RZ, PT ;  /* 0x000000ff6500720c */ /* 0x000fda0003f25270 */
[----:B------:R-:W-:Y:S05]  /*7d80*/  @!P1 BRA `(.L_x_116) ;  /* 0x0000000000489947 */ /* 0x000fea0003800000 */
[----:B------:R-:W1:Y:S02]  /*7d90*/  LDCU.64 UR4, c[0x0][0x890] ;  /* 0x00011200ff0477ac */ /* 0x000e640008000a00 */
[----:B-1----:R-:W-:-:S04]  /*7da0*/  UISETP.NE.U32.AND UP0, UPT, UR4, URZ, UPT ;  /* 0x000000ff0400728c */ /* 0x002fc8000bf05070 */
[----:B------:R-:W-:-:S09]  /*7db0*/  UISETP.NE.AND.EX UP0, UPT, UR5, URZ, UPT, UP0 ;  /* 0x000000ff0500728c */ /* 0x000fd2000bf05300 */
[----:B------:R-:W-:Y:S05]  /*7dc0*/  BRA.U UP0, `(.L_x_117) ;  /* 0x00000001000c7547 */ /* 0x000fea000b800000 */
[----:B------:R-:W-:-:S13]  /*7dd0*/  FSETP.NEU.AND P0, PT, R49, RZ, PT ;  /* 0x000000ff3100720b */ /* 0x000fda0003f0d000 */
[----:B------:R-:W-:Y:S05]  /*7de0*/  @!P0 EXIT ;  /* 0x000000000000894d */ /* 0x000fea0003800000 */
[----:B------:R-:W-:Y:S05]  /*7df0*/  BRA `(.L_x_116) ;  /* 0x00000000002c7947 */ /* 0x000fea0003800000 */
.L_x_117:
[----:B------:R-:W-:Y:S01]  /*7e00*/  ISETP.NE.AND P0, PT, R111, RZ, PT ;  /* 0x000000ff6f00720c */ /* 0x000fe20003f05270 */
[----:B------:R-:W-:-:S12]  /*7e10*/  BSSY.RECONVERGENT B0, `(.L_x_116) ;  /* 0x0000009000007945 */ /* 0x000fd80003800200 */
[----:B------:R-:W-:Y:S05]  /*7e20*/  @P0 BRA `(.L_x_118) ;  /* 0x0000000000140947 */ /* 0x000fea0003800000 */
[----:B------:R-:W1:Y:S02]  /*7e30*/  LDCU.64 UR4, c[0x0][0x888] ;  /* 0x00011100ff0477ac */ /* 0x000e640008000a00 */
[----:B-1----:R-:W-:-:S04]  /*7e40*/  ISETP.NE.U32.AND P0, PT, RZ, UR4, PT ;  /* 0x00000004ff007c0c */ /* 0x002fc8000bf05070 */
[----:B------:R-:W-:-:S13]  /*7e50*/  ISETP.NE.AND.EX P0, PT, RZ, UR5, PT, P0 ;  /* 0x00000005ff007c0c */ /* 0x000fda000bf05300 */
[----:B------:R-:W-:Y:S05]  /*7e60*/  @!P0 EXIT ;  /* 0x000000000000894d */ /* 0x000fea0003800000 */
[----:B------:R-:W-:Y:S05]  /*7e70*/  BRA `(.L_x_119) ;  /* 0x0000000000087947 */ /* 0x000fea0003800000 */
.L_x_118:
[----:B------:R-:W-:-:S13]  /*7e80*/  FSETP.NEU.AND P0, PT, R49, RZ, PT ;  /* 0x000000ff3100720b */ /* 0x000fda0003f0d000 */
[----:B------:R-:W-:Y:S05]  /*7e90*/  @!P0 EXIT ;  /* 0x000000000000894d */ /* 0x000fea0003800000 */
.L_x_119:
[----:B------:R-:W-:Y:S05]  /*7ea0*/  BSYNC.RECONVERGENT B0 ;  /* 0x0000000000007941 */ /* 0x000fea0003800200 */
.L_x_116:
[----:B------:R-:W-:Y:S01]  /*7eb0*/  ULEA UR4, UR53, UR52, 0x3 ;  /* 0x0000003435047291 */ /* 0x000fe2000f8e18ff */
[----:B------:R-:W-:-:S04]  /*7ec0*/  DEPBAR.LE SB0, 0x0 ;  /* 0x000080000000791a */ /* 0x000fc80000000000 */
[----:B------:R-:W-:-:S04]  /*7ed0*/  UIADD3 UR4, UPT, UPT, UR4, 0x118, URZ ;  /* 0x0000011804047890 */ /* 0x000fc8000fffe0ff */
[----:B------:R-:W-:-:S09]  /*7ee0*/  UPRMT UR4, UR45, 0x654, UR4 ;  /* 0x000006542d047896 */ /* 0x000fd20008000004 */
[----:B------:R-:W-:Y:S01]  /*7ef0*/  SYNCS.ARRIVE.TRANS64.RED.A1T0 RZ, [UR4], RZ ;  /* 0x000000ffffff79a7 */ /* 0x000fe20008100404 */
[----:B------:R-:W-:Y:S05]  /*7f00*/  EXIT ;  /* 0x000000000000794d */ /* 0x000fea0003800000 */
.L_x_20:
[----:B------:R-:W-:Y:S07]  /*7f10*/  MOV R2, UR9 ;  /* 0x0000000900027c02 */ /* 0x000fee0008000f00 */
.L_x_120:
[----:B-1----:R1:W2:Y:S02]  /*7f20*/  SYNCS.PHASECHK.TRANS64.TRYWAIT P2, [R2+URZ+0x80], R4 ;  /* 0x00008004020075a7 */ /* 0x0022a400080411ff */
[----:B--2---:R-:W-:Y:S05]  /*7f30*/  @!P2 NANOSLEEP.SYNCS 0x989680 ;  /* 0x009896800000a95d */ /* 0x004fea0003900000 */
[----:B------:R-:W2:Y:S02]  /*7f40*/  @!P2 SYNCS.PHASECHK.TRANS64 P2, [R2+URZ+0x80], R4 ;  /* 0x000080040200a5a7 */ /* 0x000ea400080410ff */
[----:B--2---:R-:W-:Y:S05]  /*7f50*/  @!P2 BRA `(.L_x_120) ;  /* 0xfffffffc00f0a947 */ /* 0x004fea000383ffff */
[----:B------:R-:W-:Y:S05]  /*7f60*/  BRA `(.L_x_19) ;  /* 0xffffff98007c7947 */ /* 0x000fea000383ffff */
.L_x_26:
[----:B------:R-:W-:Y:S07]  /*7f70*/  MOV R2, UR9 ;  /* 0x0000000900027c02 */ /* 0x000fee0008000f00 */
.L_x_121:
[----:B-1----:R1:W2:Y:S02]  /*7f80*/  SYNCS.PHASECHK.TRANS64.TRYWAIT P1, [R2+URZ+0x80], R4 ;  /* 0x00008004020075a7 */ /* 0x0022a400080211ff */
[----:B--2---:R-:W-:Y:S05]  /*7f90*/  @!P1 NANOSLEEP.SYNCS 0x989680 ;  /* 0x009896800000995d */ /* 0x004fea0003900000 */
[----:B------:R-:W2:Y:S02]  /*7fa0*/  @!P1 SYNCS.PHASECHK.TRANS64 P1, [R2+URZ+0x80], R4 ;  /* 0x00008004020095a7 */ /* 0x000ea400080210ff */
[----:B--2---:R-:W-:Y:S05]  /*7fb0*/  @!P1 BRA `(.L_x_121) ;  /* 0xfffffffc00f09947 */ /* 0x004fea000383ffff */
[----:B------:R-:W-:Y:S05]  /*7fc0*/  BRA `(.L_x_25) ;  /* 0xffffff9c00e47947 */ /* 0x000fea000383ffff */
.L_x_30:
[----:B-1----:R-:W-:-:S07]  /*7fd0*/  MOV R2, UR22 ;  /* 0x0000001600027c02 */ /* 0x002fce0008000f00 */
.L_x_122:
[----:B-1----:R1:W2:Y:S02]  /*7fe0*/  SYNCS.PHASECHK.TRANS64.TRYWAIT P1, [R2+URZ+0x140], R3 ;  /* 0x00014003020075a7 */ /* 0x0022a400080211ff */
[----:B--2---:R-:W-:Y:S05]  /*7ff0*/  @!P1 NANOSLEEP.SYNCS 0x989680 ;  /* 0x009896800000995d */ /* 0x004fea0003900000 */
[----:B------:R-:W2:Y:S02]  /*8000*/  @!P1 SYNCS.PHASECHK.TRANS64 P1, [R2+URZ+0x140], R3 ;  /* 0x00014003020095a7 */ /* 0x000ea400080210ff */
[----:B--2---:R-:W-:Y:S05]  /*8010*/  @!P1 BRA `(.L_x_122) ;  /* 0xfffffffc00f09947 */ /* 0x004fea000383ffff */
[----:B------:R-:W-:Y:S05]  /*8020*/  BRA `(.L_x_123) ;  /* 0xffffffa000a87947 */ /* 0x000fea000383ffff */
.L_x_34:
[----:B------:R-:W-:-:S07]  /*8030*/  MOV R0, UR4 ;  /* 0x0000000400007c02 */ /* 0x000fce0008000f00 */
.L_x_124:
[----:B-1----:R1:W2:Y:S02]  /*8040*/  SYNCS.PHASECHK.TRANS64.TRYWAIT P0, [R0+URZ], R2 ;  /* 0x00000002000075a7 */ /* 0x0022a400080011ff */
[----:B--2---:R-:W-:Y:S05]  /*8050*/  @!P0 NANOSLEEP.SYNCS 0x989680 ;  /* 0x009896800000895d */ /* 0x004fea0003900000 */
[----:B------:R-:W2:Y:S02]  /*8060*/  @!P0 SYNCS.PHASECHK.TRANS64 P0, [R0+URZ], R2 ;  /* 0x00000002000085a7 */ /* 0x000ea400080010ff */
[----:B--2---:R-:W-:Y:S05]  /*8070*/  @!P0 BRA `(.L_x_124) ;  /* 0xfffffffc00f08947 */ /* 0x004fea000383ffff */
[----:B------:R-:W-:Y:S05]  /*8080*/  BRA `(.L_x_125) ;  /* 0xffffffa800007947 */ /* 0x000fea000383ffff */
.L_x_35:
[----:B------:R-:W-:-:S07]  /*8090*/  MOV R0, UR4 ;  /* 0x0000000400007c02 */ /* 0x000fce0008000f00 */
.L_x_126:
[----:B-1----:R1:W2:Y:S02]  /*80a0*/  SYNCS.PHASECHK.TRANS64.TRYWAIT P0, [R0+URZ], R2 ;  /* 0x00000002000075a7 */ /* 0x0022a400080011ff */
[----:B--2---:R-:W-:Y:S05]  /*80b0*/  @!P0 NANOSLEEP.SYNCS 0x989680 ;  /* 0x009896800000895d */ /* 0x004fea0003900000 */
[----:B------:R-:W2:Y:S02]  /*80c0*/  @!P0 SYNCS.PHASECHK.TRANS64 P0, [R0+URZ], R2 ;  /* 0x00000002000085a7 */ /* 0x000ea400080010ff */
[----:B--2---:R-:W-:Y:S05]  /*80d0*/  @!P0 BRA `(.L_x_126) ;  /* 0xfffffffc00f08947 */ /* 0x004fea000383ffff */
[----:B------:R-:W-:Y:S05]  /*80e0*/  BRA `(.L_x_127) ;  /* 0xffffffa800107947 */ /* 0x000fea000383ffff */
.L_x_36:
[----:B------:R-:W-:-:S07]  /*80f0*/  MOV R0, UR4 ;  /* 0x0000000400007c02 */ /* 0x000fce0008000f00 */
.L_x_128:
[----:B-1----:R1:W2:Y:S02]  /*8100*/  SYNCS.PHASECHK.TRANS64.TRYWAIT P0, [R0+URZ], R2 ;  /* 0x00000002000075a7 */ /* 0x0022a400080011ff */
[----:B--2---:R-:W-:Y:S05]  /*8110*/  @!P0 NANOSLEEP.SYNCS 0x989680 ;  /* 0x009896800000895d */ /* 0x004fea0003900000 */
[----:B------:R-:W2:Y:S02]  /*8120*/  @!P0 SYNCS.PHASECHK.TRANS64 P0, [R0+URZ], R2 ;  /* 0x00000002000085a7 */ /* 0x000ea400080010ff */
[----:B--2---:R-:W-:Y:S05]  /*8130*/  @!P0 BRA `(.L_x_128) ;  /* 0xfffffffc00f08947 */ /* 0x004fea000383ffff */
[----:B------:R-:W-:Y:S05]  /*8140*/  BRA `(.L_x_129) ;  /* 0xffffffa800207947 */ /* 0x000fea000383ffff */
.L_x_37:
[----:B------:R-:W-:-:S07]  /*8150*/  MOV R0, UR4 ;  /* 0x0000000400007c02 */ /* 0x000fce0008000f00 */
.L_x_130:
[----:B-1----:R1:W2:Y:S02]  /*8160*/  SYNCS.PHASECHK.TRANS64.TRYWAIT P0, [R0+URZ], R2 ;  /* 0x00000002000075a7 */ /* 0x0022a400080011ff */
[----:B--2---:R-:W-:Y:S05]  /*8170*/  @!P0 NANOSLEEP.SYNCS 0x989680 ;  /* 0x009896800000895d */ /* 0x004fea0003900000 */
[----:B------:R-:W2:Y:S02]  /*8180*/  @!P0 SYNCS.PHASECHK.TRANS64 P0, [R0+URZ], R2 ;  /* 0x00000002000085a7 */ /* 0x000ea400080010ff */
[----:B--2---:R-:W-:Y:S05]  /*8190*/  @!P0 BRA `(.L_x_130) ;  /* 0xfffffffc00f08947 */ /* 0x004fea000383ffff */
[----:B------:R-:W-:Y:S05]  /*81a0*/  BRA `(.L_x_131) ;  /* 0xffffffa800307947 */ /* 0x000fea000383ffff */
.L_x_38:
[----:B------:R-:W-:-:S07]  /*81b0*/  MOV R0, UR4 ;  /* 0x0000000400007c02 */ /* 0x000fce0008000f00 */
.L_x_132:
[----:B-1----:R1:W2:Y:S02]  /*81c0*/  SYNCS.PHASECHK.TRANS64.TRYWAIT P0, [R0+URZ], R2 ;  /* 0x00000002000075a7 */ /* 0x0022a400080011ff */
[----:B--2---:R-:W-:Y:S05]  /*81d0*/  @!P0 NANOSLEEP.SYNCS 0x989680 ;  /* 0x009896800000895d */ /* 0x004fea0003900000 */
[----:B------:R-:W2:Y:S02]  /*81e0*/  @!P0 SYNCS.PHASECHK.TRANS64 P0, [R0+URZ], R2 ;  /* 0x00000002000085a7 */ /* 0x000ea400080010ff */
[----:B--2---:R-:W-:Y:S05]  /*81f0*/  @!P0 BRA `(.L_x_132) ;  /* 0xfffffffc00f08947 */ /* 0x004fea000383ffff */
[----:B------:R-:W-:Y:S05]  /*8200*/  BRA `(.L_x_133) ;  /* 0xffffffa800407947 */ /* 0x000fea000383ffff */
.L_x_39:
[----:B------:R-:W-:-:S07]  /*8210*/  MOV R0, UR4 ;  /* 0x0000000400007c02 */ /* 0x000fce0008000f00 */
.L_x_134:
[----:B-1----:R1:W2:Y:S02]  /*8220*/  SYNCS.PHASECHK.TRANS64.TRYWAIT P0, [R0+URZ], R2 ;  /* 0x00000002000075a7 */ /* 0x0022a400080011ff */
[----:B--2---:R-:W-:Y:S05]  /*8230*/  @!P0 NANOSLEEP.SYNCS 0x989680 ;  /* 0x009896800000895d */ /* 0x004fea0003900000 */
[----:B------:R-:W2:Y:S02]  /*8240*/  @!P0 SYNCS.PHASECHK.TRANS64 P0, [R0+URZ], R2 ;  /* 0x00000002000085a7 */ /* 0x000ea400080010ff */
[----:B--2---:R-:W-:Y:S05]  /*8250*/  @!P0 BRA `(.L_x_134) ;  /* 0xfffffffc00f08947 */ /* 0x004fea000383ffff */
[----:B------:R-:W-:Y:S05]  /*8260*/  BRA `(.L_x_135) ;  /* 0xffffffa800507947 */ /* 0x000fea000383ffff */
.L_x_40:
[----:B------:R-:W-:-:S07]  /*8270*/  MOV R0, UR4 ;  /* 0x0000000400007c02 */ /* 0x000fce0008000f00 */
.L_x_136:
[----:B-1----:R1:W2:Y:S02]  /*8280*/  SYNCS.PHASECHK.TRANS64.TRYWAIT P0, [R0+URZ], R2 ;  /* 0x00000002000075a7 */ /* 0x0022a400080011ff */
[----:B--2---:R-:W-:Y:S05]  /*8290*/  @!P0 NANOSLEEP.SYNCS 0x989680 ;  /* 0x009896800000895d */ /* 0x004fea0003900000 */
[----:B------:R-:W2:Y:S02]  /*82a0*/  @!P0 SYNCS.PHASECHK.TRANS64 P0, [R0+URZ], R2 ;  /* 0x00000002000085a7 */ /* 0x000ea400080010ff */
[----:B--2---:R-:W-:Y:S05]  /*82b0*/  @!P0 BRA `(.L_x_136) ;  /* 0xfffffffc00f08947 */ /* 0x004fea000383ffff */
[----:B------:R-:W-:Y:S05]  /*82c0*/  BRA `(.L_x_137) ;  /* 0xffffffa800607947 */ /* 0x000fea000383ffff */
.L_x_41:
[----:B------:R-:W-:-:S07]  /*82d0*/  MOV R0, UR4 ;  /* 0x0000000400007c02 */ /* 0x000fce0008000f00 */
.L_x_138:
[----:B-1----:R1:W2:Y:S02]  /*82e0*/  SYNCS.PHASECHK.TRANS64.TRYWAIT P0, [R0+URZ], R2 ;  /* 0x00000002000075a7 */ /* 0x0022a400080011ff */
[----:B--2---:R-:W-:Y:S05]  /*82f0*/  @!P0 NANOSLEEP.SYNCS 0x989680 ;  /* 0x009896800000895d */ /* 0x004fea0003900000 */
[----:B------:R-:W2:Y:S02]  /*8300*/  @!P0 SYNCS.PHASECHK.TRANS64 P0, [R0+URZ], R2 ;  /* 0x00000002000085a7 */ /* 0x000ea400080010ff */
[----:B--2---:R-:W-:Y:S05]  /*8310*/  @!P0 BRA `(.L_x_138) ;  /* 0xfffffffc00f08947 */ /* 0x004fea000383ffff */
[----:B------:R-:W-:Y:S05]  /*8320*/  BRA `(.L_x_139) ;  /* 0xffffffa800707947 */ /* 0x000fea000383ffff */
.L_x_42:
[----:B------:R-:W-:-:S07]  /*8330*/  MOV R0, UR4 ;  /* 0x0000000400007c02 */ /* 0x000fce0008000f00 */
.L_x_140:
[----:B-1----:R1:W2:Y:S02]  /*8340*/  SYNCS.PHASECHK.TRANS64.TRYWAIT P0, [R0+URZ], R2 ;  /* 0x00000002000075a7 */ /* 0x0022a400080011ff */
[----:B--2---:R-:W-:Y:S05]  /*8350*/  @!P0 NANOSLEEP.SYNCS 0x989680 ;  /* 0x009896800000895d */ /* 0x004fea0003900000 */
[----:B------:R-:W2:Y:S02]  /*8360*/  @!P0 SYNCS.PHASECHK.TRANS64 P0, [R0+URZ], R2 ;  /* 0x00000002000085a7 */ /* 0x000ea400080010ff */
[----:B--2---:R-:W-:Y:S05]  /*8370*/  @!P0 BRA `(.L_x_140) ;  /* 0xfffffffc00f08947 */ /* 0x004fea000383ffff */
[----:B------:R-:W-:Y:S05]  /*8380*/  BRA `(.L_x_141) ;  /* 0xffffffa800807947 */ /* 0x000fea000383ffff */
.L_x_43:
[----:B------:R-:W-:-:S07]  /*8390*/  MOV R0, UR4 ;  /* 0x0000000400007c02 */ /* 0x000fce0008000f00 */
.L_x_142:
[----:B-1----:R1:W2:Y:S02]  /*83a0*/  SYNCS.PHASECHK.TRANS64.TRYWAIT P0, [R0+URZ], R2 ;  /* 0x00000002000075a7 */ /* 0x0022a400080011ff */
[----:B--2---:R-:W-:Y:S05]  /*83b0*/  @!P0 NANOSLEEP.SYNCS 0x989680 ;  /* 0x009896800000895d */ /* 0x004fea0003900000 */
[----:B------:R-:W2:Y:S02]  /*83c0*/  @!P0 SYNCS.PHASECHK.TRANS64 P0, [R0+URZ], R2 ;  /* 0x00000002000085a7 */ /* 0x000ea400080010ff */
[----:B--2---:R-:W-:Y:S05]  /*83d0*/  @!P0 BRA `(.L_x_142) ;  /* 0xfffffffc00f08947 */ /* 0x004fea000383ffff */
[----:B------:R-:W-:Y:S05]  /*83e0*/  BRA `(.L_x_143) ;  /* 0xffffffa800907947 */ /* 0x000fea000383ffff */
.L_x_44:
[----:B------:R-:W-:-:S07]  /*83f0*/  MOV R0, UR4 ;  /* 0x0000000400007c02 */ /* 0x000fce0008000f00 */
.L_x_144:
[----:B-1----:R1:W2:Y:S02]  /*8400*/  SYNCS.PHASECHK.TRANS64.TRYWAIT P0, [R0+URZ], R2 ;  /* 0x00000002000075a7 */ /* 0x0022a400080011ff */
[----:B--2---:R-:W-:Y:S05]  /*8410*/  @!P0 NANOSLEEP.SYNCS 0x989680 ;  /* 0x009896800000895d */ /* 0x004fea0003900000 */
[----:B------:R-:W2:Y:S02]  /*8420*/  @!P0 SYNCS.PHASECHK.TRANS64 P0, [R0+URZ], R2 ;  /* 0x00000002000085a7 */ /* 0x000ea400080010ff */
[----:B--2---:R-:W-:Y:S05]  /*8430*/  @!P0 BRA `(.L_x_144) ;  /* 0xfffffffc00f08947 */ /* 0x004fea000383ffff */
[----:B------:R-:W-:Y:S05]  /*8440*/  BRA `(.L_x_145) ;  /* 0xffffffa800a07947 */ /* 0x000fea000383ffff */
.L_x_45:
[----:B------:R-:W-:-:S07]  /*8450*/  MOV R0, UR4 ;  /* 0x0000000400007c02 */ /* 0x000fce0008000f00 */
.L_x_146:
[----:B-1----:R1:W2:Y:S02]  /*8460*/  SYNCS.PHASECHK.TRANS64.TRYWAIT P0, [R0+URZ], R2 ;  /* 0x00000002000075a7 */ /* 0x0022a400080011ff */
[----:B--2---:R-:W-:Y:S05]  /*8470*/  @!P0 NANOSLEEP.SYNCS 0x989680 ;  /* 0x009896800000895d */ /* 0x004fea0003900000 */
[----:B------:R-:W2:Y:S02]  /*8480*/  @!P0 SYNCS.PHASECHK.TRANS64 P0, [R0+URZ], R2 ;  /* 0x00000002000085a7 */ /* 0x000ea400080010ff */
[----:B--2---:R-:W-:Y:S05]  /*8490*/  @!P0 BRA `(.L_x_146) ;  /* 0xfffffffc00f08947 */ /* 0x004fea000383ffff */
[----:B------:R-:W-:Y:S05]  /*84a0*/  BRA `(.L_x_147) ;  /* 0xffffffa800b07947 */ /* 0x000fea000383ffff */
.L_x_46:
[----:B------:R-:W-:-:S07]  /*84b0*/  MOV R0, UR4 ;  /* 0x0000000400007c02 */ /* 0x000fce0008000f00 */
.L_x_148:
[----:B-1----:R1:W2:Y:S02]  /*84c0*/  SYNCS.PHASECHK.TRANS64.TRYWAIT P0, [R0+URZ], R2 ;  /* 0x00000002000075a7 */ /* 0x0022a400080011ff */
[----:B--2---:R-:W-:Y:S05]  /*84d0*/  @!P0 NANOSLEEP.SYNCS 0x989680 ;  /* 0x009896800000895d */ /* 0x004fea0003900000 */
[----:B------:R-:W2:Y:S02]  /*84e0*/  @!P0 SYNCS.PHASECHK.TRANS64 P0, [R0+URZ], R2 ;  /* 0x00000002000085a7 */ /* 0x000ea400080010ff */
[----:B--2---:R-:W-:Y:S05]  /*84f0*/  @!P0 BRA `(.L_x_148) ;  /* 0xfffffffc00f08947 */ /* 0x004fea000383ffff */
[----:B------:R-:W-:Y:S05]  /*8500*/  BRA `(.L_x_149) ;  /* 0xffffffa800c07947 */ /* 0x000fea000383ffff */
.L_x_47:
[----:B------:R-:W-:-:S07]  /*8510*/  MOV R0, UR4 ;  /* 0x0000000400007c02 */ /* 0x000fce0008000f00 */
.L_x_150:
[----:B-1----:R1:W2:Y:S02]  /*8520*/  SYNCS.PHASECHK.TRANS64.TRYWAIT P0, [R0+URZ], R2 ;  /* 0x00000002000075a7 */ /* 0x0022a400080011ff */
[----:B--2---:R-:W-:Y:S05]  /*8530*/  @!P0 NANOSLEEP.SYNCS 0x989680 ;  /* 0x009896800000895d */ /* 0x004fea0003900000 */
[----:B------:R-:W2:Y:S02]  /*8540*/  @!P0 SYNCS.PHASECHK.TRANS64 P0, [R0+URZ], R2 ;  /* 0x00000002000085a7 */ /* 0x000ea400080010ff */
[----:B--2---:R-:W-:Y:S05]  /*8550*/  @!P0 BRA `(.L_x_150) ;  /* 0xfffffffc00f08947 */ /* 0x004fea000383ffff */
[----:B------:R-:W-:Y:S05]  /*8560*/  BRA `(.L_x_151) ;  /* 0xffffffa800d07947 */ /* 0x000fea000383ffff */
.L_x_48:
[----:B------:R-:W-:-:S07]  /*8570*/  MOV R0, UR4 ;  /* 0x0000000400007c02 */ /* 0x000fce0008000f00 */
.L_x_152:
[----:B-1----:R1:W2:Y:S02]  /*8580*/  SYNCS.PHASECHK.TRANS64.TRYWAIT P0, [R0+URZ], R2 ;  /* 0x00000002000075a7 */ /* 0x0022a400080011ff */
[----:B--2---:R-:W-:Y:S05]  /*8590*/  @!P0 NANOSLEEP.SYNCS 0x989680 ;  /* 0x009896800000895d */ /* 0x004fea0003900000 */
[----:B------:R-:W2:Y:S02]  /*85a0*/  @!P0 SYNCS.PHASECHK.TRANS64 P0, [R0+URZ], R2 ;  /* 0x00000002000085a7 */ /* 0x000ea400080010ff */
[----:B--2---:R-:W-:Y:S05]  /*85b0*/  @!P0 BRA `(.L_x_152) ;  /* 0xfffffffc00f08947 */ /* 0x004fea000383ffff */
[----:B------:R-:W-:Y:S05]  /*85c0*/  BRA `(.L_x_153) ;  /* 0xffffffa800e07947 */ /* 0x000fea000383ffff */
.L_x_51:
[----:B------:R-:W-:-:S07]  /*85d0*/  MOV R4, UR45 ;  /* 0x0000002d00047c02 */ /* 0x000fce0008000f00 */
.L_x_154:
[----:B-1----:R1:W2:Y:S02]  /*85e0*/  SYNCS.PHASECHK.TRANS64.TRYWAIT P1, [R4+URZ+0x148], R6 ;  /* 0x00014806040075a7 */ /* 0x0022a400080211ff */
[----:B--2---:R-:W-:Y:S05]  /*85f0*/  @!P1 NANOSLEEP.SYNCS 0x989680 ;  /* 0x009896800000995d */ /* 0x004fea0003900000 */
[----:B------:R-:W2:Y:S02]  /*8600*/  @!P1 SYNCS.PHASECHK.TRANS64 P1, [R4+URZ+0x148], R6 ;  /* 0x00014806040095a7 */ /* 0x000ea400080210ff */
[----:B--2---:R-:W-:Y:S05]  /*8610*/  @!P1 BRA `(.L_x_154) ;  /* 0xfffffffc00f09947 */ /* 0x004fea000383ffff */
[----:B------:R-:W-:Y:S05]  /*8620*/  BRA `(.L_x_155) ;  /* 0xffffffac00487947 */ /* 0x000fea000383ffff */
.L_x_52:
[----:B-1----:R-:W-:-:S07]  /*8630*/  MOV R4, UR45 ;  /* 0x0000002d00047c02 */ /* 0x002fce0008000f00 */
.L_x_156:
[----:B-1----:R1:W2:Y:S02]  /*8640*/  SYNCS.PHASECHK.TRANS64.TRYWAIT P1, [R4+URZ+0x140], R5 ;  /* 0x00014005040075a7 */ /* 0x0022a400080211ff */
[----:B--2---:R-:W-:Y:S05]  /*8650*/  @!P1 NANOSLEEP.SYNCS 0x989680 ;  /* 0x009896800000995d */ /* 0x004fea0003900000 */
[----:B------:R-:W2:Y:S02]  /*8660*/  @!P1 SYNCS.PHASECHK.TRANS64 P1, [R4+URZ+0x140], R5 ;  /* 0x00014005040095a7 */ /* 0x000ea400080210ff */
[----:B--2---:R-:W-:Y:S05]  /*8670*/  @!P1 BRA `(.L_x_156) ;  /* 0xfffffffc00f09947 */ /* 0x004fea000383ffff */
[----:B------:R-:W-:Y:S05]  /*8680*/  BRA `(.L_x_157) ;  /* 0xffffffac00507947 */ /* 0x000fea000383ffff */
.L_x_60:
[----:B------:R-:W-:-:S07]  /*8690*/  MOV R0, UR6 ;  /* 0x0000000600007c02 */ /* 0x000fce0008000f00 */
.L_x_158:
[----:B-1----:R1:W2:Y:S02]  /*86a0*/  SYNCS.PHASECHK.TRANS64.TRYWAIT P0, [R0+URZ+0x140], R4 ;  /* 0x00014004000075a7 */ /* 0x0022a400080011ff */
[----:B--2---:R-:W-:Y:S05]  /*86b0*/  @!P0 NANOSLEEP.SYNCS 0x989680 ;  /* 0x009896800000895d */ /* 0x004fea0003900000 */
[----:B------:R-:W2:Y:S02]  /*86c0*/  @!P0 SYNCS.PHASECHK.TRANS64 P0, [R0+URZ+0x140], R4 ;  /* 0x00014004000085a7 */ /* 0x000ea400080010ff */
[----:B--2---:R-:W-:Y:S05]  /*86d0*/  @!P0 BRA `(.L_x_158) ;  /* 0xfffffffc00f08947 */ /* 0x004fea000383ffff */
[----:B------:R-:W-:Y:S05]  /*86e0*/  BRA `(.L_x_159) ;  /* 0xffffffb000c47947 */ /* 0x000fea000383ffff */
.L_x_61:
[----:B------:R-:W-:-:S07]  /*86f0*/  MOV R4, UR8 ;  /* 0x0000000800047c02 */ /* 0x000fce0008000f00 */
.L_x_160:
[----:B-1----:R1:W2:Y:S02]  /*8700*/  SYNCS.PHASECHK.TRANS64.TRYWAIT P0, [R4+URZ+0x160], R0 ;  /* 0x00016000040075a7 */ /* 0x0022a400080011ff */
[----:B--2---:R-:W-:Y:S05]  /*8710*/  @!P0 NANOSLEEP.SYNCS 0x989680 ;  /* 0x009896800000895d */ /* 0x004fea0003900000 */
[----:B------:R-:W2:Y:S02]  /*8720*/  @!P0 SYNCS.PHASECHK.TRANS64 P0, [R4+URZ+0x160], R0 ;  /* 0x00016000040085a7 */ /* 0x000ea400080010ff */
[----:B--2---:R-:W-:Y:S05]  /*8730*/  @!P0 BRA `(.L_x_160) ;  /* 0xfffffffc00f08947 */ /* 0x004fea000383ffff */
[----:B------:R-:W-:Y:S05]  /*8740*/  BRA `(.L_x_161) ;  /* 0xffffffb000e07947 */ /* 0x000fea000383ffff */
.L_x_64:
[----:B-1----:R-:W-:Y:S07]  /*8750*/  MOV R0, UR7 ;  /* 0x0000000700007c02 */ /* 0x002fee0008000f00 */
.L_x_162:
[----:B-1----:R1:W2:Y:S02]  /*8760*/  SYNCS.PHASECHK.TRANS64.TRYWAIT P0, [R0+URZ], R5 ;  /* 0x00000005000075a7 */ /* 0x0022a400080011ff */
[----:B--2---:R-:W-:Y:S05]  /*8770*/  @!P0 NANOSLEEP.SYNCS 0x989680 ;  /* 0x009896800000895d */ /* 0x004fea0003900000 */
[----:B------:R-:W2:Y:S02]  /*8780*/  @!P0 SYNCS.PHASECHK.TRANS64 P0, [R0+URZ], R5 ;  /* 0x00000005000085a7 */ /* 0x000ea400080010ff */
[----:B--2---:R-:W-:Y:S05]  /*8790*/  @!P0 BRA `(.L_x_162) ;  /* 0xfffffffc00f08947 */ /* 0x004fea000383ffff */
[----:B------:R-:W-:Y:S05]  /*87a0*/  BRA `(.L_x_63) ;  /* 0xffffffb400047947 */ /* 0x000fea000383ffff */
.L_x_67:
[----:B------:R-:W-:-:S07]  /*87b0*/  MOV R0, UR5 ;  /* 0x0000000500007c02 */ /* 0x000fce0008000f00 */
.L_x_163:
[----:B-1----:R1:W4:Y:S02]  /*87c0*/  SYNCS.PHASECHK.TRANS64.TRYWAIT P0, [R0+URZ], R2 ;  /* 0x00000002000075a7 */ /* 0x00232400080011ff */
[----:B----4-:R-:W-:Y:S05]  /*87d0*/  @!P0 NANOSLEEP.SYNCS 0x989680 ;  /* 0x009896800000895d */ /* 0x010fea0003900000 */
[----:B------:R-:W4:Y:S02]  /*87e0*/  @!P0 SYNCS.PHASECHK.TRANS64 P0, [R0+URZ], R2 ;  /* 0x00000002000085a7 */ /* 0x000f2400080010ff */
[----:B----4-:R-:W-:Y:S05]  /*87f0*/  @!P0 BRA `(.L_x_163) ;  /* 0xfffffffc00f08947 */ /* 0x010fea000383ffff */
[----:B------:R-:W-:Y:S05]  /*8800*/  BRA `(.L_x_164) ;  /* 0xffffffb400cc7947 */ /* 0x000fea000383ffff */
.L_x_68:
[----:B------:R-:W-:-:S07]  /*8810*/  MOV R0, UR7 ;  /* 0x0000000700007c02 */ /* 0x000fce0008000f00 */
.L_x_165:
[----:B-1----:R1:W4:Y:S02]  /*8820*/  SYNCS.PHASECHK.TRANS64.TRYWAIT P0, [R0+URZ], R2 ;  /* 0x00000002000075a7 */ /* 0x00232400080011ff */
[----:B----4-:R-:W-:Y:S05]  /*8830*/  @!P0 NANOSLEEP.SYNCS 0x989680 ;  /* 0x009896800000895d */ /* 0x010fea0003900000 */
[----:B------:R-:W4:Y:S02]  /*8840*/  @!P0 SYNCS.PHASECHK.TRANS64 P0, [R0+URZ], R2 ;  /* 0x00000002000085a7 */ /* 0x000f2400080010ff */
[----:B----4-:R-:W-:Y:S05]  /*8850*/  @!P0 BRA `(.L_x_165) ;  /* 0xfffffffc00f08947 */ /* 0x010fea000383ffff */
[----:B------:R-:W-:Y:S05]  /*8860*/  BRA `(.L_x_166) ;  /* 0xffffffb400d87947 */ /* 0x000fea000383ffff */
.L_x_73:
[----:B------:R-:W-:Y:S07]  /*8870*/  MOV R0, UR7 ;  /* 0x0000000700007c02 */ /* 0x000fee0008000f00 */
.L_x_167:
[----:B--2---:R2:W3:Y:S02]  /*8880*/  SYNCS.PHASECHK.TRANS64.TRYWAIT P0, [R0+URZ+0x140], R2 ;  /* 0x00014002000075a7 */ /* 0x0044e400080011ff */
[----:B---3--:R-:W-:Y:S05]  /*8890*/  @!P0 NANOSLEEP.SYNCS 0x989680 ;  /* 0x009896800000895d */ /* 0x008fea0003900000 */
[----:B------:R-:W3:Y:S02]  /*88a0*/  @!P0 SYNCS.PHASECHK.TRANS64 P0, [R0+URZ+0x140], R2 ;  /* 0x00014002000085a7 */ /* 0x000ee400080010ff */
[----:B---3--:R-:W-:Y:S05]  /*88b0*/  @!P0 BRA `(.L_x_167) ;  /* 0xfffffffc00f08947 */ /* 0x008fea000383ffff */
[----:B------:R-:W-:Y:S05]  /*88c0*/  BRA `(.L_x_168) ;  /* 0xffffffb800e87947 */ /* 0x000fea000383ffff */
.L_x_76:
[----:B------:R-:W-:Y:S07]  /*88d0*/  MOV R0, UR7 ;  /* 0x0000000700007c02 */ /* 0x000fee0008000f00 */
.L_x_169:
[----:B--2---:R2:W3:Y:S02]  /*88e0*/  SYNCS.PHASECHK.TRANS64.TRYWAIT P0, [R0+URZ+0x138], R2 ;  /* 0x00013802000075a7 */ /* 0x0044e400080011ff */
[----:B---3--:R-:W-:Y:S05]  /*88f0*/  @!P0 NANOSLEEP.SYNCS 0x989680 ;  /* 0x009896800000895d */ /* 0x008fea0003900000 */
[----:B------:R-:W3:Y:S02]  /*8900*/  @!P0 SYNCS.PHASECHK.TRANS64 P0, [R0+URZ+0x138], R2 ;  /* 0x00013802000085a7 */ /* 0x000ee400080010ff */
[----:B---3--:R-:W-:Y:S05]  /*8910*/  @!P0 BRA `(.L_x_169) ;  /* 0xfffffffc00f08947 */ /* 0x008fea000383ffff */
[----:B------:R-:W-:Y:S05]  /*8920*/  BRA `(.L_x_75) ;  /* 0xffffffbc00c07947 */ /* 0x000fea000383ffff */
.L_x_79:
[----:B------:R-:W-:Y:S07]  /*8930*/  MOV R2, UR17 ;  /* 0x0000001100027c02 */ /* 0x000fee0008000f00 */
.L_x_170:
[----:B-1----:R1:W2:Y:S02]  /*8940*/  SYNCS.PHASECHK.TRANS64.TRYWAIT P0, [R2+URZ+0x118], R0 ;  /* 0x00011800020075a7 */ /* 0x0022a400080011ff */
[----:B--2---:R-:W-:Y:S05]  /*8950*/  @!P0 NANOSLEEP.SYNCS 0x989680 ;  /* 0x009896800000895d */ /* 0x004fea0003900000 */
[----:B------:R-:W2:Y:S02]  /*8960*/  @!P0 SYNCS.PHASECHK.TRANS64 P0, [R2+URZ+0x118], R0 ;  /* 0x00011800020085a7 */ /* 0x000ea400080010ff */
[----:B--2---:R-:W-:Y:S05]  /*8970*/  @!P0 BRA `(.L_x_170) ;  /* 0xfffffffc00f08947 */ /* 0x004fea000383ffff */
[----:B------:R-:W-:Y:S05]  /*8980*/  BRA `(.L_x_171) ;  /* 0xffffffc0007c7947 */ /* 0x000fea000383ffff */
.L_x_80:
[----:B------:R-:W-:Y:S07]  /*8990*/  MOV R0, UR14 ;  /* 0x0000000e00007c02 */ /* 0x000fee0008000f00 */
.L_x_172:
[----:B-1----:R1:W2:Y:S02]  /*89a0*/  SYNCS.PHASECHK.TRANS64.TRYWAIT P0, [R0+URZ+0x118], R14 ;  /* 0x0001180e000075a7 */ /* 0x0022a400080011ff */
[----:B--2---:R-:W-:Y:S05]  /*89b0*/  @!P0 NANOSLEEP.SYNCS 0x989680 ;  /* 0x009896800000895d */ /* 0x004fea0003900000 */
[----:B------:R-:W2:Y:S02]  /*89c0*/  @!P0 SYNCS.PHASECHK.TRANS64 P0, [R0+URZ+0x118], R14 ;  /* 0x0001180e000085a7 */ /* 0x000ea400080010ff */
[----:B--2---:R-:W-:Y:S05]  /*89d0*/  @!P0 BRA `(.L_x_172) ;  /* 0xfffffffc00f08947 */ /* 0x004fea000383ffff */
[----:B------:R-:W-:Y:S05]  /*89e0*/  BRA `(.L_x_173) ;  /* 0xffffffc400147947 */ /* 0x000fea000383ffff */
.L_x_82:
[----:B------:R-:W-:-:S07]  /*89f0*/  MOV R0, UR4 ;  /* 0x0000000400007c02 */ /* 0x000fce0008000f00 */
.L_x_174:
[----:B-1----:R1:W3:Y:S02]  /*8a00*/  SYNCS.PHASECHK.TRANS64.TRYWAIT P0, [R0+URZ], R2 ;  /* 0x00000002000075a7 */ /* 0x0022e400080011ff */
[----:B---3--:R-:W-:Y:S05]  /*8a10*/  @!P0 NANOSLEEP.SYNCS 0x989680 ;  /* 0x009896800000895d */ /* 0x008fea0003900000 */
[----:B------:R-:W3:Y:S02]  /*8a20*/  @!P0 SYNCS.PHASECHK.TRANS64 P0, [R0+URZ], R2 ;  /* 0x00000002000085a7 */ /* 0x000ee400080010ff */
[----:B---3--:R-:W-:Y:S05]  /*8a30*/  @!P0 BRA `(.L_x_174) ;  /* 0xfffffffc00f08947 */ /* 0x008fea000383ffff */
[----:B------:R-:W-:Y:S05]  /*8a40*/  BRA `(.L_x_175) ;  /* 0xffffffc4008c7947 */ /* 0x000fea000383ffff */
.L_x_83:
[----:B-1----:R1:W3:Y:S02]  /*8a50*/  SYNCS.PHASECHK.TRANS64.TRYWAIT P0, [R2+URZ], R3 ;  /* 0x00000003020075a7 */ /* 0x0022e400080011ff */
[----:B---3--:R-:W-:Y:S05]  /*8a60*/  @!P0 NANOSLEEP.SYNCS 0x989680 ;  /* 0x009896800000895d */ /* 0x008fea0003900000 */
[----:B------:R-:W3:Y:S02]  /*8a70*/  @!P0 SYNCS.PHASECHK.TRANS64 P0, [R2+URZ], R3 ;  /* 0x00000003020085a7 */ /* 0x000ee400080010ff */
[----:B---3--:R-:W-:Y:S05]  /*8a80*/  @!P0 BRA `(.L_x_83) ;  /* 0xfffffffc00f08947 */ /* 0x008fea000383ffff */
[----:B------:R-:W-:Y:S05]  /*8a90*/  BRA `(.L_x_176) ;  /* 0xffffffc400b87947 */ /* 0x000fea000383ffff */
.L_x_85:
[----:B------:R-:W-:Y:S07]  /*8aa0*/  MOV R0, UR52 ;  /* 0x0000003400007c02 */ /* 0x000fee0008000f00 */
.L_x_177:
[----:B-1----:R1:W2:Y:S02]  /*8ab0*/  SYNCS.PHASECHK.TRANS64.TRYWAIT P0, [R0+URZ+0x140], R2 ;  /* 0x00014002000075a7 */ /* 0x0022a400080011ff */
[----:B--2---:R-:W-:Y:S05]  /*8ac0*/  @!P0 NANOSLEEP.SYNCS 0x989680 ;  /* 0x009896800000895d */ /* 0x004fea0003900000 */
[----:B------:R-:W2:Y:S02]  /*8ad0*/  @!P0 SYNCS.PHASECHK.TRANS64 P0, [R0+URZ+0x140], R2 ;  /* 0x00014002000085a7 */ /* 0x000ea400080010ff */
[----:B--2---:R-:W-:Y:S05]  /*8ae0*/  @!P0 BRA `(.L_x_177) ;  /* 0xfffffffc00f08947 */ /* 0x004fea000383ffff */
[----:B------:R-:W-:Y:S05]  /*8af0*/  BRA `(.L_x_178) ;  /* 0xffffffc800907947 */ /* 0x000fea000383ffff */
.L_x_95:
[----:B-1----:R1:W2:Y:S02]  /*8b00*/  SYNCS.PHASECHK.TRANS64.TRYWAIT P1, [R0+URZ+0x100], R3 ;  /* 0x00010003000075a7 */ /* 0x0022a400080211ff */
[----:B--2---:R-:W-:Y:S05]  /*8b10*/  @!P1 NANOSLEEP.SYNCS 0x989680 ;  /* 0x009896800000995d */ /* 0x004fea0003900000 */
[----:B------:R-:W2:Y:S02]  /*8b20*/  @!P1 SYNCS.PHASECHK.TRANS64 P1, [R0+URZ+0x100], R3 ;  /* 0x00010003000095a7 */ /* 0x000ea400080210ff */
[----:B--2---:R-:W-:Y:S05]  /*8b30*/  @!P1 BRA `(.L_x_95) ;  /* 0xfffffffc00f09947 */ /* 0x004fea000383ffff */
[----:B------:R-:W-:Y:S05]  /*8b40*/  BRA `(.L_x_94) ;  /* 0xffffffd400c87947 */ /* 0x000fea000383ffff */
.L_x_97:
[----:B-1----:R1:W4:Y:S02]  /*8b50*/  SYNCS.PHASECHK.TRANS64.TRYWAIT P0, [R65+URZ+0x150], R2 ;  /* 0x00015002410075a7 */ /* 0x00232400080011ff */
[----:B----4-:R-:W-:Y:S05]  /*8b60*/  @!P0 NANOSLEEP.SYNCS 0x989680 ;  /* 0x009896800000895d */ /* 0x010fea0003900000 */
[----:B------:R-:W4:Y:S02]  /*8b70*/  @!P0 SYNCS.PHASECHK.TRANS64 P0, [R65+URZ+0x150], R2 ;  /* 0x00015002410085a7 */ /* 0x000f2400080010ff */
[----:B----4-:R-:W-:Y:S05]  /*8b80*/  @!P0 BRA `(.L_x_97) ;  /* 0xfffffffc00f08947 */ /* 0x010fea000383ffff */
[----:B------:R-:W-:Y:S05]  /*8b90*/  BRA `(.L_x_96) ;  /* 0xffffffd800007947 */ /* 0x000fea000383ffff */
.L_x_108:
[----:B--2---:R2:W3:Y:S02]  /*8ba0*/  SYNCS.PHASECHK.TRANS64.TRYWAIT P0, [R3+URZ+0x100], R66 ;  /* 0x00010042030075a7 */ /* 0x0044e400080011ff */
[----:B---3--:R-:W-:Y:S05]  /*8bb0*/  @!P0 NANOSLEEP.SYNCS 0x989680 ;  /* 0x009896800000895d */ /* 0x008fea0003900000 */
[----:B------:R-:W3:Y:S02]  /*8bc0*/  @!P0 SYNCS.PHASECHK.TRANS64 P0, [R3+URZ+0x100], R66 ;  /* 0x00010042030085a7 */ /* 0x000ee400080010ff */
[----:B---3--:R-:W-:Y:S05]  /*8bd0*/  @!P0 BRA `(.L_x_108) ;  /* 0xfffffffc00f08947 */ /* 0x008fea000383ffff */
[----:B------:R-:W-:Y:S05]  /*8be0*/  BRA `(.L_x_107) ;  /* 0xffffffe000fc7947 */ /* 0x000fea000383ffff */
        .weak           $__internal_0_$__cuda_sm10x_tcgen05_guardrail_trap_col_being_dealloced_not_returned_by_alloc
        .type           $__internal_0_$__cuda_sm10x_tcgen05_guardrail_trap_col_being_dealloced_not_returned_by_alloc,@function
        .size           $__internal_0_$__cuda_sm10x_tcgen05_guardrail_trap_col_being_dealloced_not_returned_by_alloc,($__internal_1_$__cuda_sm10x_tcgen05_guardrail_trap_phase_invalid_during_alloc - $__internal_0_$__cuda_sm10x_tcgen05_guardrail_trap_col_being_dealloced_not_returned_by_alloc)
$__internal_0_$__cuda_sm10x_tcgen05_guardrail_trap_col_being_dealloced_not_returned_by_alloc:
[----:B------:R-:W-:Y:S05]  /*8bf0*/  BPT.TRAP 0x1 ;  /* 0x000000040000795c */ /* 0x000fea0000300000 */
[----:B------:R-:W-:-:S04]  /*8c00*/  MOV R3, 0x0 ;  /* 0x0000000000037802 */ /* 0x000fc80000000f00 */
[----:B------:R-:W-:Y:S05]  /*8c10*/  RET.REL.NODEC R2 `(_ZN7cutlass13device_kernelINS_4conv6kernel13ConvUniversalINS1_16ConvProblemShapeILNS1_8OperatorE0ELi2EEENS1_10collective14CollectiveConvINS1_47MainloopSm100TmaUmmaWarpSpecializedImplicitGemmILS5_0ELi16ELi2ELi1ELi2EN4cute5tupleIJNSA_1CILi1EEESD_SD_EEEEENSB_IJNSC_ILi128EEENSC_ILi64EEENSB_IJNSC_ILi32EEEEEEEEENS_6half_tESL_NSA_8TiledMMAINSA_8MMA_AtomIJNSA_20SM100_MMA_F16BF16_SSISL_SL_fLi128ELi64ELNSA_4UMMA5MajorE0ELSQ_0ELNSP_7ScaleInE0ELSR_0EEEEEENSA_6LayoutISE_NSB_IJNSC_ILi0EEESV_SV_EEEEENSB_IJNSA_10UnderscoreESY_SY_EEEEENS7_6detail27Sm100ImplicitGemmTileTraitsINSA_20SM90_TMA_LOAD_IM2COLENSA_14ComposedLayoutINSA_7SwizzleILi2ELi4ELi3EEENSA_18smem_ptr_flag_bitsILi16EEENSU_INSB_IJNSC_ILi8EEESI_EEENSB_IJSI_SD_EEEEEEEvEENS12_INSA_13SM90_TMA_LOADES1D_vEEEENS_8epilogue10collective18CollectiveEpilogueINS1I_23Sm100TmaWarpSpecializedILi3ELi2ELi32ELb1ELb0EEEJSK_NSB_IJNSU_ISG_SD_EENSU_ISI_SD_EEEEESL_NSB_IJNSB_IJlllEEESD_SV_EEESL_S1R_NS1I_6fusion15FusionCallbacksIS1M_NS1S_17LinearCombinationISL_fSL_fLNS_15FloatRoundStyleE2EEESK_S1P_JEEENSA_5SM1004TMEM4LOAD26SM100_TMEM_LOAD_32dp32b32xES13_S1D_NSA_39AutoVectorizingCopyWithAssumedAlignmentILi128EEENSA_21SM90_TMA_STORE_IM2COLES1D_S23_S23_EEEvvEEEEvNT_6ParamsE) ;  /* 0xffffff7002f87950 */ /* 0x000fea0003c3ffff */
        .weak           $__internal_1_$__cuda_sm10x_tcgen05_guardrail_trap_phase_invalid_during_alloc
        .type           $__internal_1_$__cuda_sm10x_tcgen05_guardrail_trap_phase_invalid_during_alloc,@function
        .size           $__internal_1_$__cuda_sm10x_tcgen05_guardrail_trap_phase_invalid_during_alloc,($__internal_2_$__cuda_sm10x_tcgen05_guardrail_trap_unallocated_columns_being_dealloced - $__internal_1_$__cuda_sm10x_tcgen05_guardrail_trap_phase_invalid_during_alloc)
$__internal_1_$__cuda_sm10x_tcgen05_guardrail_trap_phase_invalid_during_alloc:
[----:B------:R-:W-:Y:S05]  /*8c20*/  BPT.TRAP 0x1 ;  /* 0x000000040000795c */ /* 0x000fea0000300000 */
[----:B------:R-:W-:-:S04]  /*8c30*/  HFMA2 R3, -RZ, RZ, 0, 0 ;  /* 0x00000000ff037431 */ /* 0x000fc800000001ff */
[----:B------:R-:W-:Y:S05]  /*8c40*/  RET.REL.NODEC R2 `(_ZN7cutlass13device_kernelINS_4conv6kernel13ConvUniversalINS1_16ConvProblemShapeILNS1_8OperatorE0ELi2EEENS1_10collective14CollectiveConvINS1_47MainloopSm100TmaUmmaWarpSpecializedImplicitGemmILS5_0ELi16ELi2ELi1ELi2EN4cute5tupleIJNSA_1CILi1EEESD_SD_EEEEENSB_IJNSC_ILi128EEENSC_ILi64EEENSB_IJNSC_ILi32EEEEEEEEENS_6half_tESL_NSA_8TiledMMAINSA_8MMA_AtomIJNSA_20SM100_MMA_F16BF16_SSISL_SL_fLi128ELi64ELNSA_4UMMA5MajorE0ELSQ_0ELNSP_7ScaleInE0ELSR_0EEEEEENSA_6LayoutISE_NSB_IJNSC_ILi0EEESV_SV_EEEEENSB_IJNSA_10UnderscoreESY_SY_EEEEENS7_6detail27Sm100ImplicitGemmTileTraitsINSA_20SM90_TMA_LOAD_IM2COLENSA_14ComposedLayoutINSA_7SwizzleILi2ELi4ELi3EEENSA_18smem_ptr_flag_bitsILi16EEENSU_INSB_IJNSC_ILi8EEESI_EEENSB_IJSI_SD_EEEEEEEvEENS12_INSA_13SM90_TMA_LOADES1D_vEEEENS_8epilogue10collective18CollectiveEpilogueINS1I_23Sm100TmaWarpSpecializedILi3ELi2ELi32ELb1ELb0EEEJSK_NSB_IJNSU_ISG_SD_EENSU_ISI_SD_EEEEESL_NSB_IJNSB_IJlllEEESD_SV_EEESL_S1R_NS1I_6fusion15FusionCallbacksIS1M_NS1S_17LinearCombinationISL_fSL_fLNS_15FloatRoundStyleE2EEESK_S1P_JEEENSA_5SM1004TMEM4LOAD26SM100_TMEM_LOAD_32dp32b32xES13_S1D_NSA_39AutoVectorizingCopyWithAssumedAlignmentILi128EEENSA_21SM90_TMA_STORE_IM2COLES1D_S23_S23_EEEvvEEEEvNT_6ParamsE) ;  /* 0xffffff7002ec7950 */ /* 0x000fea0003c3ffff */
        .weak           $__internal_2_$__cuda_sm10x_tcgen05_guardrail_trap_unallocated_columns_being_dealloced
        .type           $__internal_2_$__cuda_sm10x_tcgen05_guardrail_trap_unallocated_columns_being_dealloced,@function
        .size           $__internal_2_$__cuda_sm10x_tcgen05_guardrail_trap_unallocated_columns_being_dealloced,(.L_x_180 - $__internal_2_$__cuda_sm10x_tcgen05_guardrail_trap_unallocated_columns_being_dealloced)
$__internal_2_$__cuda_sm10x_tcgen05_guardrail_trap_unallocated_columns_being_dealloced:
[----:B------:R-:W-:Y:S05]  /*8c50*/  BPT.TRAP 0x1 ;  /* 0x000000040000795c */ /* 0x000fea0000300000 */
[----:B------:R-:W-:-:S04]  /*8c60*/  MOV R3, 0x0 ;  /* 0x0000000000037802 */ /* 0x000fc80000000f00 */
[----:B------:R-:W-:Y:S05]  /*8c70*/  RET.REL.NODEC R2 `(_ZN7cutlass13device_kernelINS_4conv6kernel13ConvUniversalINS1_16ConvProblemShapeILNS1_8OperatorE0ELi2EEENS1_10collective14CollectiveConvINS1_47MainloopSm100TmaUmmaWarpSpecializedImplicitGemmILS5_0ELi16ELi2ELi1ELi2EN4cute5tupleIJNSA_1CILi1EEESD_SD_EEEEENSB_IJNSC_ILi128EEENSC_ILi64EEENSB_IJNSC_ILi32EEEEEEEEENS_6half_tESL_NSA_8TiledMMAINSA_8MMA_AtomIJNSA_20SM100_MMA_F16BF16_SSISL_SL_fLi128ELi64ELNSA_4UMMA5MajorE0ELSQ_0ELNSP_7ScaleInE0ELSR_0EEEEEENSA_6LayoutISE_NSB_IJNSC_ILi0EEESV_SV_EEEEENSB_IJNSA_10UnderscoreESY_SY_EEEEENS7_6detail27Sm100ImplicitGemmTileTraitsINSA_20SM90_TMA_LOAD_IM2COLENSA_14ComposedLayoutINSA_7SwizzleILi2ELi4ELi3EEENSA_18smem_ptr_flag_bitsILi16EEENSU_INSB_IJNSC_ILi8EEESI_EEENSB_IJSI_SD_EEEEEEEvEENS12_INSA_13SM90_TMA_LOADES1D_vEEEENS_8epilogue10collective18CollectiveEpilogueINS1I_23Sm100TmaWarpSpecializedILi3ELi2ELi32ELb1ELb0EEEJSK_NSB_IJNSU_ISG_SD_EENSU_ISI_SD_EEEEESL_NSB_IJNSB_IJlllEEESD_SV_EEESL_S1R_NS1I_6fusion15FusionCallbacksIS1M_NS1S_17LinearCombinationISL_fSL_fLNS_15FloatRoundStyleE2EEESK_S1P_JEEENSA_5SM1004TMEM4LOAD26SM100_TMEM_LOAD_32dp32b32xES13_S1D_NSA_39AutoVectorizingCopyWithAssumedAlignmentILi128EEENSA_21SM90_TMA_STORE_IM2COLES1D_S23_S23_EEEvvEEEEvNT_6ParamsE) ;  /* 0xffffff7002e07950 */ /* 0x000fea0003c3ffff */
.L_x_179:
[----:B------:R-:W-:-:S00]  /*8c80*/  BRA `(.L_x_179) ;  /* 0xfffffffc00fc7947 */ /* 0x000fc0000383ffff */
[----:B------:R-:W-:-:S00]  /*8c90*/  NOP ;  /* 0x0000000000007918 */ /* 0x000fc00000000000 */
        /* <DEDUP_REMOVED lines=14> */
.L_x_180:


//--------------------- .nv.global.init           --------------------------
	.section	.nv.global.init,"aw",@progbits
.nv.global.init:
	.type		$str$29,@object
	.size		$str$29,($str$30 - $str$29)
$str$29:
        /*0000*/ 	.byte	0x28, 0x61, 0x64, 0x64, 0x72, 0x65, 0x73, 0x73, 0x20, 0x26, 0x20, 0x6d, 0x61, 0x73, 0x6b, 0x29
        /*0010*/ 	.byte	0x20, 0x3d, 0x3d, 0x20, 0x30, 0x00
	.type		$str$30,@object
	.size		$str$30,($str$28 - $str$30)
$str$30:
        /*0016*/ 	.byte	0x2f, 0x74, 0x6d, 0x70, 0x2f, 0x63, 0x75, 0x74, 0x6c, 0x61, 0x73, 0x73, 0x5f, 0x73, 0x77, 0x65
        /*0026*/ 	.byte	0x65, 0x70, 0x5f, 0x73, 0x72, 0x63, 0x2f, 0x69, 0x6e, 0x63, 0x6c, 0x75, 0x64, 0x65, 0x2f, 0x63
        /*0036*/ 	.byte	0x75, 0x74, 0x65, 0x2f, 0x70, 0x6f, 0x69, 0x6e, 0x74, 0x65, 0x72, 0x5f, 0x66, 0x6c, 0x61, 0x67
        /*0046*/ 	.byte	0x67, 0x65, 0x64, 0x2e, 0x68, 0x70, 0x70, 0x00
	.type		$str$28,@object
	.size		$str$28,($str$27 - $str$28)
$str$28:
        /*004e*/ 	.byte	0x2f, 0x74, 0x6d, 0x70, 0x2f, 0x63, 0x75, 0x74, 0x6c, 0x61, 0x73, 0x73, 0x5f, 0x73, 0x77, 0x65
        /*005e*/ 	.byte	0x65, 0x70, 0x5f, 0x73, 0x72, 0x63, 0x2f, 0x69, 0x6e, 0x63, 0x6c, 0x75, 0x64, 0x65, 0x2f, 0x63
        /*006e*/ 	.byte	0x75, 0x74, 0x65, 0x2f, 0x61, 0x74, 0x6f, 0x6d, 0x2f, 0x63, 0x6f, 0x70, 0x79, 0x5f, 0x74, 0x72
        /*007e*/ 	.byte	0x61, 0x69, 0x74, 0x73, 0x5f, 0x73, 0x6d, 0x31, 0x30, 0x30, 0x2e, 0x68, 0x70, 0x70, 0x00
	.type		$str$27,@object
	.size		$str$27,(__unnamed_1 - $str$27)
$str$27:
        /*008d*/ 	.byte	0x28, 0x28, 0x75, 0x69, 0x6e, 0x74, 0x33, 0x32, 0x5f, 0x74, 0x28, 0x74, 0x68, 0x72, 0x65, 0x61
        /*009d*/ 	.byte	0x64, 0x49, 0x64, 0x78, 0x2e, 0x78, 0x29, 0x20, 0x2f, 0x20, 0x33, 0x32, 0x29, 0x20, 0x25, 0x20
        /*00ad*/ 	.byte	0x34, 0x29, 0x20, 0x3d, 0x3d, 0x20, 0x28, 0x28, 0x28, 0x74, 0x6d, 0x65, 0x6d, 0x5f, 0x61, 0x64
        /*00bd*/ 	.byte	0x64, 0x72, 0x20, 0x3e, 0x3e, 0x20, 0x31, 0x36, 0x29, 0x20, 0x2f, 0x20, 0x33, 0x32, 0x29, 0x20
        /*00cd*/ 	.byte	0x25, 0x20, 0x34, 0x29, 0x00
	.type		__unnamed_1,@object
	.size		__unnamed_1,(__unnamed_2 - __unnamed_1)
__unnamed_1:
        /*00d2*/ 	.byte	0x61, 0x75, 0x74, 0x6f, 0x20, 0x63, 0x75, 0x74, 0x65, 0x3a, 0x3a, 0x61, 0x73, 0x5f, 0x70, 0x6f
        /* <DEDUP_REMOVED lines=24> */
        /*0262*/ 	.byte	0x3e, 0x3e, 0x3e, 0x3e, 0x5d, 0x00
	.type		__unnamed_2,@object
	.size		__unnamed_2,(.L_2 - __unnamed_2)
__unnamed_2:
        /* <DEDUP_REMOVED lines=42> */
        /*0508*/ 	.byte	0x3e, 0x3e, 0x5d, 0x00
.L_2:


//--------------------- .nv.shared._ZN7cutlass13device_kernelINS_4conv6kernel13ConvUniversalINS1_16ConvProblemShapeILNS1_8OperatorE0ELi2EEENS1_10collective14CollectiveConvINS1_47MainloopSm100TmaUmmaWarpSpecializedImplicitGemmILS5_0ELi16ELi2ELi1ELi2EN4cute5tupleIJNSA_1CILi1EEESD_SD_EEEEENSB_IJNSC_ILi128EEENSC_ILi64EEENSB_IJNSC_ILi32EEEEEEEEENS_6half_tESL_NSA_8TiledMMAINSA_8MMA_AtomIJNSA_20SM100_MMA_F16BF16_SSISL_SL_fLi128ELi64ELNSA_4UMMA5MajorE0ELSQ_0ELNSP_7ScaleInE0ELSR_0EEEEEENSA_6LayoutISE_NSB_IJNSC_ILi0EEESV_SV_EEEEENSB_IJNSA_10UnderscoreESY_SY_EEEEENS7_6detail27Sm100ImplicitGemmTileTraitsINSA_20SM90_TMA_LOAD_IM2COLENSA_14ComposedLayoutINSA_7SwizzleILi2ELi4ELi3EEENSA_18smem_ptr_flag_bitsILi16EEENSU_INSB_IJNSC_ILi8EEESI_EEENSB_IJSI_SD_EEEEEEEvEENS12_INSA_13SM90_TMA_LOADES1D_vEEEENS_8epilogue10collective18CollectiveEpilogueINS1I_23Sm100TmaWarpSpecializedILi3ELi2ELi32ELb1ELb0EEEJSK_NSB_IJNSU_ISG_SD_EENSU_ISI_SD_EEEEESL_NSB_IJNSB_IJlllEEESD_SV_EEESL_S1R_NS1I_6fusion15FusionCallbacksIS1M_NS1S_17LinearCombinationISL_fSL_fLNS_15FloatRoundStyleE2EEESK_S1P_JEEENSA_5SM1004TMEM4LOAD26SM100_TMEM_LOAD_32dp32b32xES13_S1D_NSA_39AutoVectorizingCopyWithAssumedAlignmentILi128EEENSA_21SM90_TMA_STORE_IM2COLES1D_S23_S23_EEEvvEEEEvNT_6ParamsE --------------------------
	.section	.nv.shared._ZN7cutlass13device_kernelINS_4conv6kernel13ConvUniversalINS1_16ConvProblemShapeILNS1_8OperatorE0ELi2EEENS1_10collective14CollectiveConvINS1_47MainloopSm100TmaUmmaWarpSpecializedImplicitGemmILS5_0ELi16ELi2ELi1ELi2EN4cute5tupleIJNSA_1CILi1EEESD_SD_EEEEENSB_IJNSC_ILi128EEENSC_ILi64EEENSB_IJNSC_ILi32EEEEEEEEENS_6half_tESL_NSA_8TiledMMAINSA_8MMA_AtomIJNSA_20SM100_MMA_F16BF16_SSISL_SL_fLi128ELi64ELNSA_4UMMA5MajorE0ELSQ_0ELNSP_7ScaleInE0ELSR_0EEEEEENSA_6LayoutISE_NSB_IJNSC_ILi0EEESV_SV_EEEEENSB_IJNSA_10UnderscoreESY_SY_EEEEENS7_6detail27Sm100ImplicitGemmTileTraitsINSA_20SM90_TMA_LOAD_IM2COLENSA_14ComposedLayoutINSA_7SwizzleILi2ELi4ELi3EEENSA_18smem_ptr_flag_bitsILi16EEENSU_INSB_IJNSC_ILi8EEESI_EEENSB_IJSI_SD_EEEEEEEvEENS12_INSA_13SM90_TMA_LOADES1D_vEEEENS_8epilogue10collective18CollectiveEpilogueINS1I_23Sm100TmaWarpSpecializedILi3ELi2ELi32ELb1ELb0EEEJSK_NSB_IJNSU_ISG_SD_EENSU_ISI_SD_EEEEESL_NSB_IJNSB_IJlllEEESD_SV_EEESL_S1R_NS1I_6fusion15FusionCallbacksIS1M_NS1S_17LinearCombinationISL_fSL_fLNS_15FloatRoundStyleE2EEESK_S1P_JEEENSA_5SM1004TMEM4LOAD26SM100_TMEM_LOAD_32dp32b32xES13_S1D_NSA_39AutoVectorizingCopyWithAssumedAlignmentILi128EEENSA_21SM90_TMA_STORE_IM2COLES1D_S23_S23_EEEvvEEEEvNT_6ParamsE,"aw",@nobits
	.sectionflags	@""
	.align	16
	.zero		1024


//--------------------- .nv.shared.reserved.0     --------------------------
	.section	.nv.shared.reserved.0,"aw",@nobits
	.weak		__nv_reservedSMEM_offset_0_alias
	.size		__nv_reservedSMEM_offset_0_alias, 0, 64
	.other		__nv_reservedSMEM_offset_0_alias,@"STO_CUDA_RESERVED_SHARED STV_DEFAULT"
__nv_reservedSMEM_offset_0_alias:
	.zero		0
.nv.shared.reserved.0:
	.zero		64
	.weak		__nv_reservedSMEM_tcgen05_partition
	.type		__nv_reservedSMEM_tcgen05_partition,@object
	.size		__nv_reservedSMEM_tcgen05_partition,(.L_0 - __nv_reservedSMEM_tcgen05_partition)
__nv_reservedSMEM_tcgen05_partition:
	.zero		32
.L_0:


//--------------------- .nv.global                --------------------------
	.section	.nv.global,"aw",@nobits
.nv.global:
	.type		_ZN39_INTERNAL_3449090d_4_k_cu_de45d578_31054cute1_E,@object
	.size		_ZN39_INTERNAL_3449090d_4_k_cu_de45d578_31054cute1_E,(_ZN39_INTERNAL_3449090d_4_k_cu_de45d578_31054cuda3std3__45__cpo6cbeginE - _ZN39_INTERNAL_3449090d_4_k_cu_de45d578_31054cute1_E)
_ZN39_INTERNAL_3449090d_4_k_cu_de45d578_31054cute1_E:
	.zero		1
	.type		_ZN39_INTERNAL_3449090d_4_k_cu_de45d578_31054cuda3std3__45__cpo6cbeginE,@object
	.size		_ZN39_INTERNAL_3449090d_4_k_cu_de45d578_31054cuda3std3__45__cpo6cbeginE,(_ZN39_INTERNAL_3449090d_4_k_cu_de45d578_31054cuda3std3__48in_placeE - _ZN39_INTERNAL_3449090d_4_k_cu_de45d578_31054cuda3std3__45__cpo6cbeginE)
_ZN39_INTERNAL_3449090d_4_k_cu_de45d578_31054cuda3std3__45__cpo6cbeginE:
	.zero		1
	.type		_ZN39_INTERNAL_3449090d_4_k_cu_de45d578_31054cuda3std3__48in_placeE,@object
	.size		_ZN39_INTERNAL_3449090d_4_k_cu_de45d578_31054cuda3std3__48in_placeE,(_ZN39_INTERNAL_3449090d_4_k_cu_de45d578_31054cuda3std6ranges3__45__cpo9iter_moveE - _ZN39_INTERNAL_3449090d_4_k_cu_de45d578_31054cuda3std3__48in_placeE)
_ZN39_INTERNAL_3449090d_4_k_cu_de45d578_31054cuda3std3__48in_placeE:
	.zero		1
	.type		_ZN39_INTERNAL_3449090d_4_k_cu_de45d578_31054cuda3std6ranges3__45__cpo9iter_moveE,@object
	.size		_ZN39_INTERNAL_3449090d_4_k_cu_de45d578_31054cuda3std6ranges3__45__cpo9iter_moveE,(_ZN39_INTERNAL_3449090d_4_k_cu_de45d578_31054cuda3std3__45__cpo5beginE - _ZN39_INTERNAL_3449090d_4_k_cu_de45d578_31054cuda3std6ranges3__45__cpo9iter_moveE)
_ZN39_INTERNAL_3449090d_4_k_cu_de45d578_31054cuda3std6ranges3__45__cpo9iter_moveE:
	.zero		1
	.type		_ZN39_INTERNAL_3449090d_4_k_cu_de45d578_31054cuda3std3__45__cpo5beginE,@object
	.size		_ZN39_INTERNAL_3449090d_4_k_cu_de45d578_31054cuda3std3__45__cpo5beginE,(_ZN39_INTERNAL_3449090d_4_k_cu_de45d578_31054cuda3std3__441_GLOBAL__N__3449090d_4_k_cu_de45d578_31056ignoreE - _ZN39_INTERNAL_3449090d_4_k_cu_de45d578_31054cuda3std3__45__cpo5beginE)
_ZN39_INTERNAL_3449090d_4_k_cu_de45d578_31054cuda3std3__45__cpo5beginE:
	.zero		1
	.type		_ZN39_INTERNAL_3449090d_4_k_cu_de45d578_31054cuda3std3__441_GLOBAL__N__3449090d_4_k_cu_de45d578_31056ignoreE,@object
	.size		_ZN39_INTERNAL_3449090d_4_k_cu_de45d578_31054cuda3std3__441_GLOBAL__N__3449090d_4_k_cu_de45d578_31056ignoreE,(_ZN39_INTERNAL_3449090d_4_k_cu_de45d578_31054cute7productE - _ZN39_INTERNAL_3449090d_4_k_cu_de45d578_31054cuda3std3__441_GLOBAL__N__3449090d_4_k_cu_de45d578_31056ignoreE)
_ZN39_INTERNAL_3449090d_4_k_cu_de45d578_31054cuda3std3__441_GLOBAL__N__3449090d_4_k_cu_de45d578_31056ignoreE:
	.zero		1
	.type		_ZN39_INTERNAL_3449090d_4_k_cu_de45d578_31054cute7productE,@object
	.size		_ZN39_INTERNAL_3449090d_4_k_cu_de45d578_31054cute7productE,(_ZN39_INTERNAL_3449090d_4_k_cu_de45d578_31054cuda3std3__45__cpo3endE - _ZN39_INTERNAL_3449090d_4_k_cu_de45d578_31054cute7productE)
_ZN39_INTERNAL_3449090d_4_k_cu_de45d578_31054cute7productE:
	.zero		1
	.type		_ZN39_INTERNAL_3449090d_4_k_cu_de45d578_31054cuda3std3__45__cpo3endE,@object
	.size		_ZN39_INTERNAL_3449090d_4_k_cu_de45d578_31054cuda3std3__45__cpo3endE,(_ZN39_INTERNAL_3449090d_4_k_cu_de45d578_31054cuda3std3__419piecewise_constructE - _ZN39_INTERNAL_3449090d_4_k_cu_de45d578_31054cuda3std3__45__cpo3endE)
_ZN39_INTERNAL_3449090d_4_k_cu_de45d578_31054cuda3std3__45__cpo3endE:
	.zero		1
	.type		_ZN39_INTERNAL_3449090d_4_k_cu_de45d578_31054cuda3std3__419piecewise_constructE,@object
	.size		_ZN39_INTERNAL_3449090d_4_k_cu_de45d578_31054cuda3std3__419piecewise_constructE,(_ZN39_INTERNAL_3449090d_4_k_cu_de45d578_31054cuda3std3__45__cpo4cendE - _ZN39_INTERNAL_3449090d_4_k_cu_de45d578_31054cuda3std3__419piecewise_constructE)
_ZN39_INTERNAL_3449090d_4_k_cu_de45d578_31054cuda3std3__419piecewise_constructE:
	.zero		1
	.type		_ZN39_INTERNAL_3449090d_4_k_cu_de45d578_31054cuda3std3__45__cpo4cendE,@object
	.size		_ZN39_INTERNAL_3449090d_4_k_cu_de45d578_31054cuda3std3__45__cpo4cendE,(_ZN39_INTERNAL_3449090d_4_k_cu_de45d578_31054cuda3std6ranges3__45__cpo4swapE - _ZN39_INTERNAL_3449090d_4_k_cu_de45d578_31054cuda3std3__45__cpo4cendE)
_ZN39_INTERNAL_3449090d_4_k_cu_de45d578_31054cuda3std3__45__cpo4cendE:
	.zero		1
	.type		_ZN39_INTERNAL_3449090d_4_k_cu_de45d578_31054cuda3std6ranges3__45__cpo4swapE,@object
	.size		_ZN39_INTERNAL_3449090d_4_k_cu_de45d578_31054cuda3std6ranges3__45__cpo4swapE,(.L_10 - _ZN39_INTERNAL_3449090d_4_k_cu_de45d578_31054cuda3std6ranges3__45__cpo4swapE)
_ZN39_INTERNAL_3449090d_4_k_cu_de45d578_31054cuda3std6ranges3__45__cpo4swapE:
	.zero		1
.L_10:


//--------------------- .nv.constant0._ZN7cutlass13device_kernelINS_4conv6kernel13ConvUniversalINS1_16ConvProblemShapeILNS1_8OperatorE0ELi2EEENS1_10collective14CollectiveConvINS1_47MainloopSm100TmaUmmaWarpSpecializedImplicitGemmILS5_0ELi16ELi2ELi1ELi2EN4cute5tupleIJNSA_1CILi1EEESD_SD_EEEEENSB_IJNSC_ILi128EEENSC_ILi64EEENSB_IJNSC_ILi32EEEEEEEEENS_6half_tESL_NSA_8TiledMMAINSA_8MMA_AtomIJNSA_20SM100_MMA_F16BF16_SSISL_SL_fLi128ELi64ELNSA_4UMMA5MajorE0ELSQ_0ELNSP_7ScaleInE0ELSR_0EEEEEENSA_6LayoutISE_NSB_IJNSC_ILi0EEESV_SV_EEEEENSB_IJNSA_10UnderscoreESY_SY_EEEEENS7_6detail27Sm100ImplicitGemmTileTraitsINSA_20SM90_TMA_LOAD_IM2COLENSA_14ComposedLayoutINSA_7SwizzleILi2ELi4ELi3EEENSA_18smem_ptr_flag_bitsILi16EEENSU_INSB_IJNSC_ILi8EEESI_EEENSB_IJSI_SD_EEEEEEEvEENS12_INSA_13SM90_TMA_LOADES1D_vEEEENS_8epilogue10collective18CollectiveEpilogueINS1I_23Sm100TmaWarpSpecializedILi3ELi2ELi32ELb1ELb0EEEJSK_NSB_IJNSU_ISG_SD_EENSU_ISI_SD_EEEEESL_NSB_IJNSB_IJlllEEESD_SV_EEESL_S1R_NS1I_6fusion15FusionCallbacksIS1M_NS1S_17LinearCombinationISL_fSL_fLNS_15FloatRoundStyleE2EEESK_S1P_JEEENSA_5SM1004TMEM4LOAD26SM100_TMEM_LOAD_32dp32b32xES13_S1D_NSA_39AutoVectorizingCopyWithAssumedAlignmentILi128EEENSA_21SM90_TMA_STORE_IM2COLES1D_S23_S23_EEEvvEEEEvNT_6ParamsE --------------------------
	.section	.nv.constant0._ZN7cutlass13device_kernelINS_4conv6kernel13ConvUniversalINS1_16ConvProblemShapeILNS1_8OperatorE0ELi2EEENS1_10collective14CollectiveConvINS1_47MainloopSm100TmaUmmaWarpSpecializedImplicitGemmILS5_0ELi16ELi2ELi1ELi2EN4cute5tupleIJNSA_1CILi1EEESD_SD_EEEEENSB_IJNSC_ILi128EEENSC_ILi64EEENSB_IJNSC_ILi32EEEEEEEEENS_6half_tESL_NSA_8TiledMMAINSA_8MMA_AtomIJNSA_20SM100_MMA_F16BF16_SSISL_SL_fLi128ELi64ELNSA_4UMMA5MajorE0ELSQ_0ELNSP_7ScaleInE0ELSR_0EEEEEENSA_6LayoutISE_NSB_IJNSC_ILi0EEESV_SV_EEEEENSB_IJNSA_10UnderscoreESY_SY_EEEEENS7_6detail27Sm100ImplicitGemmTileTraitsINSA_20SM90_TMA_LOAD_IM2COLENSA_14ComposedLayoutINSA_7SwizzleILi2ELi4ELi3EEENSA_18smem_ptr_flag_bitsILi16EEENSU_INSB_IJNSC_ILi8EEESI_EEENSB_IJSI_SD_EEEEEEEvEENS12_INSA_13SM90_TMA_LOADES1D_vEEEENS_8epilogue10collective18CollectiveEpilogueINS1I_23Sm100TmaWarpSpecializedILi3ELi2ELi32ELb1ELb0EEEJSK_NSB_IJNSU_ISG_SD_EENSU_ISI_SD_EEEEESL_NSB_IJNSB_IJlllEEESD_SV_EEESL_S1R_NS1I_6fusion15FusionCallbacksIS1M_NS1S_17LinearCombinationISL_fSL_fLNS_15FloatRoundStyleE2EEESK_S1P_JEEENSA_5SM1004TMEM4LOAD26SM100_TMEM_LOAD_32dp32b32xES13_S1D_NSA_39AutoVectorizingCopyWithAssumedAlignmentILi128EEENSA_21SM90_TMA_STORE_IM2COLES1D_S23_S23_EEEvvEEEEvNT_6ParamsE,"a",@progbits
	.sectionflags	@""
	.align	4
.nv.constant0._ZN7cutlass13device_kernelINS_4conv6kernel13ConvUniversalINS1_16ConvProblemShapeILNS1_8OperatorE0ELi2EEENS1_10collective14CollectiveConvINS1_47MainloopSm100TmaUmmaWarpSpecializedImplicitGemmILS5_0ELi16ELi2ELi1ELi2EN4cute5tupleIJNSA_1CILi1EEESD_SD_EEEEENSB_IJNSC_ILi128EEENSC_ILi64EEENSB_IJNSC_ILi32EEEEEEEEENS_6half_tESL_NSA_8TiledMMAINSA_8MMA_AtomIJNSA_20SM100_MMA_F16BF16_SSISL_SL_fLi128ELi64ELNSA_4UMMA5MajorE0ELSQ_0ELNSP_7ScaleInE0ELSR_0EEEEEENSA_6LayoutISE_NSB_IJNSC_ILi0EEESV_SV_EEEEENSB_IJNSA_10UnderscoreESY_SY_EEEEENS7_6detail27Sm100ImplicitGemmTileTraitsINSA_20SM90_TMA_LOAD_IM2COLENSA_14ComposedLayoutINSA_7SwizzleILi2ELi4ELi3EEENSA_18smem_ptr_flag_bitsILi16EEENSU_INSB_IJNSC_ILi8EEESI_EEENSB_IJSI_SD_EEEEEEEvEENS12_INSA_13SM90_TMA_LOADES1D_vEEEENS_8epilogue10collective18CollectiveEpilogueINS1I_23Sm100TmaWarpSpecializedILi3ELi2ELi32ELb1ELb0EEEJSK_NSB_IJNSU_ISG_SD_EENSU_ISI_SD_EEEEESL_NSB_IJNSB_IJlllEEESD_SV_EEESL_S1R_NS1I_6fusion15FusionCallbacksIS1M_NS1S_17LinearCombinationISL_fSL_fLNS_15FloatRoundStyleE2EEESK_S1P_JEEENSA_5SM1004TMEM4LOAD26SM100_TMEM_LOAD_32dp32b32xES13_S1D_NSA_39AutoVectorizingCopyWithAssumedAlignmentILi128EEENSA_21SM90_TMA_STORE_IM2COLES1D_S23_S23_EEEvvEEEEvNT_6ParamsE:
	.zero		2944


//--------------------- SYMBOLS --------------------------

	.type		.nv.reservedSmem.offset0,@object
	.size		.nv.reservedSmem.offset0,0x4
	.type		.nv.reservedSmem.cap,@object
	.size		.nv.reservedSmem.cap,0x4
	.type		__assertfail,@function
